// auto-generated by cutlass_sweep.gemm — config: {"arch": "sm_100", "cluster_m": 1, "cluster_n": 1, "dtype": "bf16", "dtype_b": "bf16", "layout": "tn", "stages": 0, "tile_k": 32, "tile_m": 128, "tile_n": 128}
#include "cutlass/cutlass.h"
#include "cutlass/gemm/collective/collective_builder.hpp"
#include "cutlass/gemm/device/gemm_universal_adapter.h"
#include "cutlass/gemm/kernel/gemm_universal.hpp"
#include "cutlass/epilogue/collective/collective_builder.hpp"

using ElemA = cutlass::bfloat16_t;
using ElemB = cutlass::bfloat16_t;
using ElemCD = cutlass::bfloat16_t;
using Acc  = float;
using TileShape    = cute::Shape<cute::_128, cute::_128, cute::_32>;
using ClusterShape = cute::Shape<cute::_1, cute::_1, cute::_1>;

using CollectiveEpilogue = typename cutlass::epilogue::collective::CollectiveBuilder<
    cutlass::arch::Sm100, cutlass::arch::OpClassTensorOp,
    TileShape, ClusterShape,
    cutlass::epilogue::collective::EpilogueTileAuto,
    Acc, Acc,
    ElemCD, cutlass::layout::RowMajor, 128 / cutlass::sizeof_bits<ElemCD>::value,
    ElemCD, cutlass::layout::RowMajor, 128 / cutlass::sizeof_bits<ElemCD>::value,
    cutlass::epilogue::collective::EpilogueScheduleAuto
  >::CollectiveOp;

using CollectiveMainloop = typename cutlass::gemm::collective::CollectiveBuilder<
    cutlass::arch::Sm100, cutlass::arch::OpClassTensorOp,
    ElemA, cutlass::layout::ColumnMajor, 128 / cutlass::sizeof_bits<ElemA>::value,
    ElemB, cutlass::layout::RowMajor, 128 / cutlass::sizeof_bits<ElemB>::value,
    Acc,
    TileShape, ClusterShape,
    cutlass::gemm::collective::StageCountAutoCarveout<static_cast<int>(sizeof(typename CollectiveEpilogue::SharedStorage))>,
    cutlass::gemm::collective::KernelScheduleAuto
  >::CollectiveOp;

using GemmKernel = cutlass::gemm::kernel::GemmUniversal<
    cute::Shape<int,int,int,int>,
    CollectiveMainloop,
    CollectiveEpilogue
>;
using Gemm = cutlass::gemm::device::GemmUniversalAdapter<GemmKernel>;

// Force the device kernel symbol into the cubin without needing a host main.
auto* _anchor = &cutlass::device_kernel<GemmKernel>;


// ===== COMPILED SASS (sm_100a) =====

	.target	sm_100a

	.elftype	@"ET_EXEC"


//--------------------- .note.nv.tkinfo           --------------------------
	.section	.note.nv.tkinfo,"",@"SHT_NOTE"
	.sectionflags	@"SHF_NOTE_NV_TKINFO"
	.tkinfo
        /*0018*/ 	.word	0x00000002
        /*0030*/ 	.string	""
        /*0030*/ 	.string	"ptxas"
        /*0030*/ 	.string	"Cuda compilation tools, release 13.0, V13.0.88"
        /*0030*/ 	.string	"Build cuda_13.0.r13.0/compiler.36424714_0"
        /*0030*/ 	.string	"-arch sm_100a -m 64 "



//--------------------- .note.nv.cuinfo           --------------------------
	.section	.note.nv.cuinfo,"",@"SHT_NOTE"
	.sectionflags	@"SHF_NOTE_NV_CUINFO"
        /*0018*/ 	.short	0x0002
        /*001a*/ 	.short	0x0064
        /*001c*/ 	.short	0x0082
	.zero		2


//--------------------- .nv.info                  --------------------------
	.section	.nv.info,"",@"SHT_CUDA_INFO"
	.align	4


	//----- nvinfo : EIATTR_REGCOUNT
	.align		4
        /*0000*/ 	.byte	0x04, 0x2f
        /*0002*/ 	.short	(.L_19 - .L_18)
	.align		4
.L_18:
        /*0004*/ 	.word	index@(_ZN7cutlass13device_kernelINS_4gemm6kernel13GemmUniversalIN4cute5tupleIJiiiiEEENS1_10collective13CollectiveMmaINS1_35MainloopSm100TmaUmmaWarpSpecializedILi12ELi2ELi4ENS5_IJNS4_1CILi1EEESB_SB_EEEEENS5_IJNSA_ILi128EEESE_NSA_ILi32EEEEEENS_10bfloat16_tENS5_IJSB_llEEESH_SI_NS4_8TiledMMAINS4_8MMA_AtomIJNS4_20SM100_MMA_F16BF16_SSISH_SH_fLi128ELi128ELNS4_4UMMA5MajorE1ELSN_1ELNSM_7ScaleInE0ELSO_0EEEEEENS4_6LayoutISC_NS5_IJNSA_ILi0EEESS_SS_EEEEENS5_IJNS4_10UnderscoreESV_SV_EEEEENS4_13SM90_TMA_LOADENS4_14ComposedLayoutINS4_7SwizzleILi3ELi4ELi3EEENS4_18smem_ptr_flag_bitsILi16EEENSR_INS5_IJNSA_ILi64EEENSA_ILi8EEEEEENS5_IJSB_S14_EEEEEEEvNS4_8identityESY_S19_vS1A_EENS_8epilogue10collective18CollectiveEpilogueINS1C_23Sm100TmaWarpSpecializedILi4ELi2ELi32ELb1ELb0EEEJSG_NS5_IJNSR_ISE_SB_EENSR_ISF_SB_EEEEESH_NS5_IJlSB_lEEESH_S1K_NS1C_6fusion15FusionCallbacksIS1G_NS1L_17LinearCombinationISH_fSH_fLNS_15FloatRoundStyleE2EEESG_S1J_JEEENS4_5SM1004TMEM4LOAD26SM100_TMEM_LOAD_32dp32b32xESY_NSZ_INS10_ILi2ELi4ELi3EEES13_NSR_INS5_IJS15_SF_EEENS5_IJSF_SB_EEEEEEENS4_39AutoVectorizingCopyWithAssumedAlignmentILi128EEENS4_14SM90_TMA_STOREES1Z_S21_S21_EEEvvEEEEvNT_6ParamsE)
        /*0008*/ 	.word	0x0000006e


	//----- nvinfo : EIATTR_FRAME_SIZE
	.align		4
.L_19:
        /*000c*/ 	.byte	0x04, 0x11
        /*000e*/ 	.short	(.L_21 - .L_20)
	.align		4
.L_20:
        /*0010*/ 	.word	index@($__internal_2_$__cuda_sm10x_tcgen05_guardrail_trap_unallocated_columns_being_dealloced)
        /*0014*/ 	.word	0x00000000


	//----- nvinfo : EIATTR_FRAME_SIZE
	.align		4
.L_21:
        /*0018*/ 	.byte	0x04, 0x11
        /*001a*/ 	.short	(.L_23 - .L_22)
	.align		4
.L_22:
        /*001c*/ 	.word	index@($__internal_1_$__cuda_sm10x_tcgen05_guardrail_trap_phase_invalid_during_alloc)
        /*0020*/ 	.word	0x00000000


	//----- nvinfo : EIATTR_FRAME_SIZE
	.align		4
.L_23:
        /*0024*/ 	.byte	0x04, 0x11
        /*0026*/ 	.short	(.L_25 - .L_24)
	.align		4
.L_24:
        /*0028*/ 	.word	index@($__internal_0_$__cuda_sm10x_tcgen05_guardrail_trap_col_being_dealloced_not_returned_by_alloc)
        /*002c*/ 	.word	0x00000000


	//----- nvinfo : EIATTR_FRAME_SIZE
	.align		4
.L_25:
        /*0030*/ 	.byte	0x04, 0x11
        /*0032*/ 	.short	(.L_27 - .L_26)
	.align		4
.L_26:
        /*0034*/ 	.word	index@(_ZN7cutlass13device_kernelINS_4gemm6kernel13GemmUniversalIN4cute5tupleIJiiiiEEENS1_10collective13CollectiveMmaINS1_35MainloopSm100TmaUmmaWarpSpecializedILi12ELi2ELi4ENS5_IJNS4_1CILi1EEESB_SB_EEEEENS5_IJNSA_ILi128EEESE_NSA_ILi32EEEEEENS_10bfloat16_tENS5_IJSB_llEEESH_SI_NS4_8TiledMMAINS4_8MMA_AtomIJNS4_20SM100_MMA_F16BF16_SSISH_SH_fLi128ELi128ELNS4_4UMMA5MajorE1ELSN_1ELNSM_7ScaleInE0ELSO_0EEEEEENS4_6LayoutISC_NS5_IJNSA_ILi0EEESS_SS_EEEEENS5_IJNS4_10UnderscoreESV_SV_EEEEENS4_13SM90_TMA_LOADENS4_14ComposedLayoutINS4_7SwizzleILi3ELi4ELi3EEENS4_18smem_ptr_flag_bitsILi16EEENSR_INS5_IJNSA_ILi64EEENSA_ILi8EEEEEENS5_IJSB_S14_EEEEEEEvNS4_8identityESY_S19_vS1A_EENS_8epilogue10collective18CollectiveEpilogueINS1C_23Sm100TmaWarpSpecializedILi4ELi2ELi32ELb1ELb0EEEJSG_NS5_IJNSR_ISE_SB_EENSR_ISF_SB_EEEEESH_NS5_IJlSB_lEEESH_S1K_NS1C_6fusion15FusionCallbacksIS1G_NS1L_17LinearCombinationISH_fSH_fLNS_15FloatRoundStyleE2EEESG_S1J_JEEENS4_5SM1004TMEM4LOAD26SM100_TMEM_LOAD_32dp32b32xESY_NSZ_INS10_ILi2ELi4ELi3EEES13_NSR_INS5_IJS15_SF_EEENS5_IJSF_SB_EEEEEEENS4_39AutoVectorizingCopyWithAssumedAlignmentILi128EEENS4_14SM90_TMA_STOREES1Z_S21_S21_EEEvvEEEEvNT_6ParamsE)
        /*0038*/ 	.word	0x00000000


	//----- nvinfo : EIATTR_MIN_STACK_SIZE
	.align		4
.L_27:
        /*003c*/ 	.byte	0x04, 0x12
        /*003e*/ 	.short	(.L_29 - .L_28)
	.align		4
.L_28:
        /*0040*/ 	.word	index@(_ZN7cutlass13device_kernelINS_4gemm6kernel13GemmUniversalIN4cute5tupleIJiiiiEEENS1_10collective13CollectiveMmaINS1_35MainloopSm100TmaUmmaWarpSpecializedILi12ELi2ELi4ENS5_IJNS4_1CILi1EEESB_SB_EEEEENS5_IJNSA_ILi128EEESE_NSA_ILi32EEEEEENS_10bfloat16_tENS5_IJSB_llEEESH_SI_NS4_8TiledMMAINS4_8MMA_AtomIJNS4_20SM100_MMA_F16BF16_SSISH_SH_fLi128ELi128ELNS4_4UMMA5MajorE1ELSN_1ELNSM_7ScaleInE0ELSO_0EEEEEENS4_6LayoutISC_NS5_IJNSA_ILi0EEESS_SS_EEEEENS5_IJNS4_10UnderscoreESV_SV_EEEEENS4_13SM90_TMA_LOADENS4_14ComposedLayoutINS4_7SwizzleILi3ELi4ELi3EEENS4_18smem_ptr_flag_bitsILi16EEENSR_INS5_IJNSA_ILi64EEENSA_ILi8EEEEEENS5_IJSB_S14_EEEEEEEvNS4_8identityESY_S19_vS1A_EENS_8epilogue10collective18CollectiveEpilogueINS1C_23Sm100TmaWarpSpecializedILi4ELi2ELi32ELb1ELb0EEEJSG_NS5_IJNSR_ISE_SB_EENSR_ISF_SB_EEEEESH_NS5_IJlSB_lEEESH_S1K_NS1C_6fusion15FusionCallbacksIS1G_NS1L_17LinearCombinationISH_fSH_fLNS_15FloatRoundStyleE2EEESG_S1J_JEEENS4_5SM1004TMEM4LOAD26SM100_TMEM_LOAD_32dp32b32xESY_NSZ_INS10_ILi2ELi4ELi3EEES13_NSR_INS5_IJS15_SF_EEENS5_IJSF_SB_EEEEEEENS4_39AutoVectorizingCopyWithAssumedAlignmentILi128EEENS4_14SM90_TMA_STOREES1Z_S21_S21_EEEvvEEEEvNT_6ParamsE)
        /*0044*/ 	.word	0x00000000
.L_29:


//--------------------- .nv.compat                --------------------------
	.section	.nv.compat,"",@"SHT_CUDA_COMPAT_INFO"
	.align	4
        /*0000*/ 	.byte	0x02, 0x09, 0x01, 0x00, 0x02, 0x02, 0x02, 0x00, 0x02, 0x05, 0x05, 0x00, 0x03, 0x07, 0x01, 0x01
        /*0010*/ 	.byte	0x02, 0x03, 0x01, 0x00, 0x02, 0x06, 0x01, 0x00, 0x04, 0x0b, 0x08, 0x00, 0x09, 0x00, 0x00, 0x00
        /*0020*/ 	.byte	0x00, 0x00, 0x00, 0x00


//--------------------- .nv.info._ZN7cutlass13device_kernelINS_4gemm6kernel13GemmUniversalIN4cute5tupleIJiiiiEEENS1_10collective13CollectiveMmaINS1_35MainloopSm100TmaUmmaWarpSpecializedILi12ELi2ELi4ENS5_IJNS4_1CILi1EEESB_SB_EEEEENS5_IJNSA_ILi128EEESE_NSA_ILi32EEEEEENS_10bfloat16_tENS5_IJSB_llEEESH_SI_NS4_8TiledMMAINS4_8MMA_AtomIJNS4_20SM100_MMA_F16BF16_SSISH_SH_fLi128ELi128ELNS4_4UMMA5MajorE1ELSN_1ELNSM_7ScaleInE0ELSO_0EEEEEENS4_6LayoutISC_NS5_IJNSA_ILi0EEESS_SS_EEEEENS5_IJNS4_10UnderscoreESV_SV_EEEEENS4_13SM90_TMA_LOADENS4_14ComposedLayoutINS4_7SwizzleILi3ELi4ELi3EEENS4_18smem_ptr_flag_bitsILi16EEENSR_INS5_IJNSA_ILi64EEENSA_ILi8EEEEEENS5_IJSB_S14_EEEEEEEvNS4_8identityESY_S19_vS1A_EENS_8epilogue10collective18CollectiveEpilogueINS1C_23Sm100TmaWarpSpecializedILi4ELi2ELi32ELb1ELb0EEEJSG_NS5_IJNSR_ISE_SB_EENSR_ISF_SB_EEEEESH_NS5_IJlSB_lEEESH_S1K_NS1C_6fusion15FusionCallbacksIS1G_NS1L_17LinearCombinationISH_fSH_fLNS_15FloatRoundStyleE2EEESG_S1J_JEEENS4_5SM1004TMEM4LOAD26SM100_TMEM_LOAD_32dp32b32xESY_NSZ_INS10_ILi2ELi4ELi3EEES13_NSR_INS5_IJS15_SF_EEENS5_IJSF_SB_EEEEEEENS4_39AutoVectorizingCopyWithAssumedAlignmentILi128EEENS4_14SM90_TMA_STOREES1Z_S21_S21_EEEvvEEEEvNT_6ParamsE --------------------------
	.section	.nv.info._ZN7cutlass13device_kernelINS_4gemm6kernel13GemmUniversalIN4cute5tupleIJiiiiEEENS1_10collective13CollectiveMmaINS1_35MainloopSm100TmaUmmaWarpSpecializedILi12ELi2ELi4ENS5_IJNS4_1CILi1EEESB_SB_EEEEENS5_IJNSA_ILi128EEESE_NSA_ILi32EEEEEENS_10bfloat16_tENS5_IJSB_llEEESH_SI_NS4_8TiledMMAINS4_8MMA_AtomIJNS4_20SM100_MMA_F16BF16_SSISH_SH_fLi128ELi128ELNS4_4UMMA5MajorE1ELSN_1ELNSM_7ScaleInE0ELSO_0EEEEEENS4_6LayoutISC_NS5_IJNSA_ILi0EEESS_SS_EEEEENS5_IJNS4_10UnderscoreESV_SV_EEEEENS4_13SM90_TMA_LOADENS4_14ComposedLayoutINS4_7SwizzleILi3ELi4ELi3EEENS4_18smem_ptr_flag_bitsILi16EEENSR_INS5_IJNSA_ILi64EEENSA_ILi8EEEEEENS5_IJSB_S14_EEEEEEEvNS4_8identityESY_S19_vS1A_EENS_8epilogue10collective18CollectiveEpilogueINS1C_23Sm100TmaWarpSpecializedILi4ELi2ELi32ELb1ELb0EEEJSG_NS5_IJNSR_ISE_SB_EENSR_ISF_SB_EEEEESH_NS5_IJlSB_lEEESH_S1K_NS1C_6fusion15FusionCallbacksIS1G_NS1L_17LinearCombinationISH_fSH_fLNS_15FloatRoundStyleE2EEESG_S1J_JEEENS4_5SM1004TMEM4LOAD26SM100_TMEM_LOAD_32dp32b32xESY_NSZ_INS10_ILi2ELi4ELi3EEES13_NSR_INS5_IJS15_SF_EEENS5_IJSF_SB_EEEEEEENS4_39AutoVectorizingCopyWithAssumedAlignmentILi128EEENS4_14SM90_TMA_STOREES1Z_S21_S21_EEEvvEEEEvNT_6ParamsE,"",@"SHT_CUDA_INFO"
	.sectionflags	@""
	.align	4


	//----- nvinfo : EIATTR_CUDA_API_VERSION
	.align		4
        /*0000*/ 	.byte	0x04, 0x37
        /*0002*/ 	.short	(.L_31 - .L_30)
.L_30:
        /*0004*/ 	.word	0x00000082


	//----- nvinfo : EIATTR_KPARAM_INFO
	.align		4
.L_31:
        /*0008*/ 	.byte	0x04, 0x17
        /*000a*/ 	.short	(.L_33 - .L_32)
.L_32:
        /*000c*/ 	.word	0x00000000
        /*0010*/ 	.short	0x0000
        /*0012*/ 	.short	0x0000
        /*0014*/ 	.byte	0x00, 0xf0, 0x01, 0x20


	//----- nvinfo : EIATTR_AT_ENTRY_FRAGMENTS
	.align		4
.L_33:
        /*0018*/ 	.byte	0x04, 0x4f
        /*001a*/ 	.short	(.L_35 - .L_34)


	//   ....[0]....
.L_34:
        /*001c*/ 	.word	0x00000006


	//----- nvinfo : EIATTR_RESERVED_SMEM_USED
	.align		4
.L_35:
        /*0020*/ 	.byte	0x01, 0x41
	.zero		2


	//----- nvinfo : EIATTR_SPARSE_MMA_MASK
	.align		4
        /*0024*/ 	.byte	0x03, 0x50
        /*0026*/ 	.short	0x0000


	//----- nvinfo : EIATTR_TCGEN05_1CTA_USED
	.align		4
        /*0028*/ 	.byte	0x01, 0x51
	.zero		2


	//----- nvinfo : EIATTR_MAXREG_COUNT
	.align		4
        /*002c*/ 	.byte	0x03, 0x1b
        /*002e*/ 	.short	0x00ff


	//----- nvinfo : EIATTR_NUM_BARRIERS
	.align		4
        /*0030*/ 	.byte	0x02, 0x4c
        /*0032*/ 	.byte	0x07
	.zero		1


	//----- nvinfo : EIATTR_EXTERNS
	.align		4
        /*0034*/ 	.byte	0x04, 0x0f
        /*0036*/ 	.short	(.L_37 - .L_36)


	//   ....[0]....
	.align		4
.L_36:
        /*0038*/ 	.word	index@(__assertfail)


	//----- nvinfo : EIATTR_MERCURY_ISA_VERSION
	.align		4
.L_37:
        /*003c*/ 	.byte	0x03, 0x5f
        /*003e*/ 	.short	0x0101


	//----- nvinfo : EIATTR_INT_WARP_WIDE_INSTR_OFFSETS
	.align		4
        /*0040*/ 	.byte	0x04, 0x31
        /*0042*/ 	.short	(.L_39 - .L_38)


	//   ....[0]....
.L_38:
        /*0044*/ 	.word	0x00002050


	//   ....[1]....
        /*0048*/ 	.word	0x00003e30


	//   ....[2]....
        /*004c*/ 	.word	0x00003e60


	//   ....[3]....
        /*0050*/ 	.word	0x00003eb0


	//   ....[4]....
        /*0054*/ 	.word	0x000047d0


	//   ....[5]....
        /*0058*/ 	.word	0x00004830


	//   ....[6]....
        /*005c*/ 	.word	0x00004910


	//   ....[7]....
        /*0060*/ 	.word	0x00004980


	//   ....[8]....
        /*0064*/ 	.word	0x00004a90


	//   ....[9]....
        /*0068*/ 	.word	0x00004b20


	//   ....[10]....
        /*006c*/ 	.word	0x00004cf0


	//   ....[11]....
        /*0070*/ 	.word	0x00004e50


	//----- nvinfo : EIATTR_COOP_GROUP_MASK_REGIDS
	.align		4
.L_39:
        /*0074*/ 	.byte	0x04, 0x29
        /*0076*/ 	.short	(.L_41 - .L_40)


	//   ....[0]....
.L_40:
        /*0078*/ 	.word	0xffffffff


	//   ....[1]....
        /*007c*/ 	.word	0xffffffff


	//   ....[2]....
        /*0080*/ 	.word	0xffffffff


	//   ....[3]....
        /*0084*/ 	.word	0xffffffff


	//   ....[4]....
        /*0088*/ 	.word	0xffffffff


	//   ....[5]....
        /*008c*/ 	.word	0xffffffff


	//   ....[6]....
        /*0090*/ 	.word	0xffffffff


	//   ....[7]....
        /*0094*/ 	.word	0xffffffff


	//   ....[8]....
        /*0098*/ 	.word	0xffffffff


	//   ....[9]....
        /*009c*/ 	.word	0xffffffff


	//   ....[10]....
        /*00a0*/ 	.word	0xffffffff


	//   ....[11]....
        /*00a4*/ 	.word	0xffffffff


	//   ....[12]....
        /*00a8*/ 	.word	0xffffffff


	//----- nvinfo : EIATTR_COOP_GROUP_INSTR_OFFSETS
	.align		4
.L_41:
        /*00ac*/ 	.byte	0x04, 0x28
        /*00ae*/ 	.short	(.L_43 - .L_42)


	//   ....[0]....
.L_42:
        /*00b0*/ 	.word	0x00000090


	//   ....[1]....
        /*00b4*/ 	.word	0x000004d0


	//   ....[2]....
        /*00b8*/ 	.word	0x00000770


	//   ....[3]....
        /*00bc*/ 	.word	0x00000910


	//   ....[4]....
        /*00c0*/ 	.word	0x00000a10


	//   ....[5]....
        /*00c4*/ 	.word	0x00000b80


	//   ....[6]....
        /*00c8*/ 	.word	0x00000d20


	//   ....[7]....
        /*00cc*/ 	.word	0x00001f30


	//   ....[8]....
        /*00d0*/ 	.word	0x00003190


	//   ....[9]....
        /*00d4*/ 	.word	0x000033a0


	//   ....[10]....
        /*00d8*/ 	.word	0x000033d0


	//   ....[11]....
        /*00dc*/ 	.word	0x00003d20


	//   ....[12]....
        /*00e0*/ 	.word	0x00003f50


	//----- nvinfo : EIATTR_VRC_CTA_INIT_COUNT
	.align		4
.L_43:
        /*00e4*/ 	.byte	0x02, 0x4a
        /*00e6*/ 	.byte	0x80
	.zero		1


	//----- nvinfo : EIATTR_SYSCALL_OFFSETS
	.align		4
        /*00e8*/ 	.byte	0x04, 0x46
        /*00ea*/ 	.short	(.L_45 - .L_44)


	//   ....[0]....
.L_44:
        /*00ec*/ 	.word	0x000058d0


	//   ....[1]....
        /*00f0*/ 	.word	0x000059c0


	//   ....[2]....
        /*00f4*/ 	.word	0x00006130


	//   ....[3]....
        /*00f8*/ 	.word	0x00006db0


	//   ....[4]....
        /*00fc*/ 	.word	0x00007a00


	//   ....[5]....
        /*0100*/ 	.word	0x00008650


	//----- nvinfo : EIATTR_MBARRIER_INSTR_OFFSETS
	.align		4
.L_45:
        /*0104*/ 	.byte	0x04, 0x39
        /*0106*/ 	.short	(.L_47 - .L_46)


	//   ....[0]....
.L_46:
        /*0108*/ 	.word	0x000005d0
        /*010c*/ 	.word	0x000000ff
        /*0110*/ 	.word	0x00000000
        /*0114*/ 	.short	0x0100
        /*0116*/ 	.byte	0x05
	.zero		1


	//   ....[1]....
        /*0118*/ 	.word	0x000005e0
        /*011c*/ 	.word	0x000000ff
        /*0120*/ 	.word	0x00000060
        /*0124*/ 	.short	0x0100
        /*0126*/ 	.byte	0x05
	.zero		1


	//   ....[2]....
        /*0128*/ 	.word	0x000005f0
        /*012c*/ 	.word	0x000000ff
        /*0130*/ 	.word	0x00000008
        /*0134*/ 	.short	0x0100
        /*0136*/ 	.byte	0x05
	.zero		1


	//   ....[3]....
        /*0138*/ 	.word	0x00000600
        /*013c*/ 	.word	0x000000ff
        /*0140*/ 	.word	0x00000068
        /*0144*/ 	.short	0x0100
        /*0146*/ 	.byte	0x05
	.zero		1


	//   ....[4]....
        /*0148*/ 	.word	0x00000610
        /*014c*/ 	.word	0x000000ff
        /*0150*/ 	.word	0x00000010
        /*0154*/ 	.short	0x0100
        /*0156*/ 	.byte	0x05
	.zero		1


	//   ....[5]....
        /*0158*/ 	.word	0x00000620
        /*015c*/ 	.word	0x000000ff
        /*0160*/ 	.word	0x00000070
        /*0164*/ 	.short	0x0100
        /*0166*/ 	.byte	0x05
	.zero		1


	//   ....[6]....
        /*0168*/ 	.word	0x00000630
        /*016c*/ 	.word	0x000000ff
        /*0170*/ 	.word	0x00000018
        /*0174*/ 	.short	0x0100
        /*0176*/ 	.byte	0x05
	.zero		1


	//   ....[7]....
        /*0178*/ 	.word	0x00000640
        /*017c*/ 	.word	0x000000ff
        /*0180*/ 	.word	0x00000078
        /*0184*/ 	.short	0x0100
        /*0186*/ 	.byte	0x05
	.zero		1


	//   ....[8]....
        /*0188*/ 	.word	0x00000650
        /*018c*/ 	.word	0x000000ff
        /*0190*/ 	.word	0x00000020
        /*0194*/ 	.short	0x0100
        /*0196*/ 	.byte	0x05
	.zero		1


	//   ....[9]....
        /*0198*/ 	.word	0x00000660
        /*019c*/ 	.word	0x000000ff
        /*01a0*/ 	.word	0x00000080
        /*01a4*/ 	.short	0x0100
        /*01a6*/ 	.byte	0x05
	.zero		1


	//   ....[10]....
        /*01a8*/ 	.word	0x00000670
        /*01ac*/ 	.word	0x000000ff
        /*01b0*/ 	.word	0x00000028
        /*01b4*/ 	.short	0x0100
        /*01b6*/ 	.byte	0x05
	.zero		1


	//   ....[11]....
        /*01b8*/ 	.word	0x00000680
        /*01bc*/ 	.word	0x000000ff
        /*01c0*/ 	.word	0x00000088
        /*01c4*/ 	.short	0x0100
        /*01c6*/ 	.byte	0x05
	.zero		1


	//   ....[12]....
        /*01c8*/ 	.word	0x00000690
        /*01cc*/ 	.word	0x000000ff
        /*01d0*/ 	.word	0x00000030
        /*01d4*/ 	.short	0x0100
        /*01d6*/ 	.byte	0x05
	.zero		1


	//   ....[13]....
        /*01d8*/ 	.word	0x000006a0
        /*01dc*/ 	.word	0x000000ff
        /*01e0*/ 	.word	0x00000090
        /*01e4*/ 	.short	0x0100
        /*01e6*/ 	.byte	0x05
	.zero		1


	//   ....[14]....
        /*01e8*/ 	.word	0x000006b0
        /*01ec*/ 	.word	0x000000ff
        /*01f0*/ 	.word	0x00000038
        /*01f4*/ 	.short	0x0100
        /*01f6*/ 	.byte	0x05
	.zero		1


	//   ....[15]....
        /*01f8*/ 	.word	0x000006c0
        /*01fc*/ 	.word	0x000000ff
        /*0200*/ 	.word	0x00000098
        /*0204*/ 	.short	0x0100
        /*0206*/ 	.byte	0x05
	.zero		1


	//   ....[16]....
        /*0208*/ 	.word	0x000006d0
        /*020c*/ 	.word	0x000000ff
        /*0210*/ 	.word	0x00000040
        /*0214*/ 	.short	0x0100
        /*0216*/ 	.byte	0x05
	.zero		1


	//   ....[17]....
        /*0218*/ 	.word	0x000006e0
        /*021c*/ 	.word	0x000000ff
        /*0220*/ 	.word	0x000000a0
        /*0224*/ 	.short	0x0100
        /*0226*/ 	.byte	0x05
	.zero		1


	//   ....[18]....
        /*0228*/ 	.word	0x000006f0
        /*022c*/ 	.word	0x000000ff
        /*0230*/ 	.word	0x00000048
        /*0234*/ 	.short	0x0100
        /*0236*/ 	.byte	0x05
	.zero		1


	//   ....[19]....
        /*0238*/ 	.word	0x00000700
        /*023c*/ 	.word	0x000000ff
        /*0240*/ 	.word	0x000000a8
        /*0244*/ 	.short	0x0100
        /*0246*/ 	.byte	0x05
	.zero		1


	//   ....[20]....
        /*0248*/ 	.word	0x00000710
        /*024c*/ 	.word	0x000000ff
        /*0250*/ 	.word	0x00000050
        /*0254*/ 	.short	0x0100
        /*0256*/ 	.byte	0x05
	.zero		1


	//   ....[21]....
        /*0258*/ 	.word	0x00000720
        /*025c*/ 	.word	0x000000ff
        /*0260*/ 	.word	0x000000b0
        /*0264*/ 	.short	0x0100
        /*0266*/ 	.byte	0x05
	.zero		1


	//   ....[22]....
        /*0268*/ 	.word	0x00000730
        /*026c*/ 	.word	0x000000ff
        /*0270*/ 	.word	0x00000058
        /*0274*/ 	.short	0x0100
        /*0276*/ 	.byte	0x05
	.zero		1


	//   ....[23]....
        /*0278*/ 	.word	0x00000740
        /*027c*/ 	.word	0x000000ff
        /*0280*/ 	.word	0x000000b8
        /*0284*/ 	.short	0x0100
        /*0286*/ 	.byte	0x05
	.zero		1


	//   ....[24]....
        /*0288*/ 	.word	0x00000880
        /*028c*/ 	.word	0x000000ff
        /*0290*/ 	.word	0x000000c0
        /*0294*/ 	.short	0x0100
        /*0296*/ 	.byte	0x07
	.zero		1


	//   ....[25]....
        /*0298*/ 	.word	0x00000890
        /*029c*/ 	.word	0x000000ff
        /*02a0*/ 	.word	0x000000e0
        /*02a4*/ 	.short	0x0100
        /*02a6*/ 	.byte	0x07
	.zero		1


	//   ....[26]....
        /*02a8*/ 	.word	0x000008a0
        /*02ac*/ 	.word	0x000000ff
        /*02b0*/ 	.word	0x000000c8
        /*02b4*/ 	.short	0x0100
        /*02b6*/ 	.byte	0x07
	.zero		1


	//   ....[27]....
        /*02b8*/ 	.word	0x000008b0
        /*02bc*/ 	.word	0x000000ff
        /*02c0*/ 	.word	0x000000e8
        /*02c4*/ 	.short	0x0100
        /*02c6*/ 	.byte	0x07
	.zero		1


	//   ....[28]....
        /*02c8*/ 	.word	0x000008c0
        /*02cc*/ 	.word	0x000000ff
        /*02d0*/ 	.word	0x000000d0
        /*02d4*/ 	.short	0x0100
        /*02d6*/ 	.byte	0x07
	.zero		1


	//   ....[29]....
        /*02d8*/ 	.word	0x000008d0
        /*02dc*/ 	.word	0x000000ff
        /*02e0*/ 	.word	0x000000f0
        /*02e4*/ 	.short	0x0100
        /*02e6*/ 	.byte	0x07
	.zero		1


	//   ....[30]....
        /*02e8*/ 	.word	0x000008e0
        /*02ec*/ 	.word	0x000000ff
        /*02f0*/ 	.word	0x000000d8
        /*02f4*/ 	.short	0x0100
        /*02f6*/ 	.byte	0x07
	.zero		1


	//   ....[31]....
        /*02f8*/ 	.word	0x000008f0
        /*02fc*/ 	.word	0x000000ff
        /*0300*/ 	.word	0x000000f8
        /*0304*/ 	.short	0x0100
        /*0306*/ 	.byte	0x07
	.zero		1


	//   ....[32]....
        /*0308*/ 	.word	0x000009e0
        /*030c*/ 	.word	0x000000ff
        /*0310*/ 	.word	0x00000100
        /*0314*/ 	.short	0x0100
        /*0316*/ 	.byte	0x05
	.zero		1


	//   ....[33]....
        /*0318*/ 	.word	0x000009f0
        /*031c*/ 	.word	0x000000ff
        /*0320*/ 	.word	0x00000108
        /*0324*/ 	.short	0x0100
        /*0326*/ 	.byte	0x05
	.zero		1


	//   ....[34]....
        /*0328*/ 	.word	0x00000b30
        /*032c*/ 	.word	0x000000ff
        /*0330*/ 	.word	0x00000110
        /*0334*/ 	.short	0x0100
        /*0336*/ 	.byte	0x05
	.zero		1


	//   ....[35]....
        /*0338*/ 	.word	0x00000b40
        /*033c*/ 	.word	0x000000ff
        /*0340*/ 	.word	0x00000120
        /*0344*/ 	.short	0x0100
        /*0346*/ 	.byte	0x05
	.zero		1


	//   ....[36]....
        /*0348*/ 	.word	0x00000b50
        /*034c*/ 	.word	0x000000ff
        /*0350*/ 	.word	0x00000118
        /*0354*/ 	.short	0x0100
        /*0356*/ 	.byte	0x05
	.zero		1


	//   ....[37]....
        /*0358*/ 	.word	0x00000b60
        /*035c*/ 	.word	0x000000ff
        /*0360*/ 	.word	0x00000128
        /*0364*/ 	.short	0x0100
        /*0366*/ 	.byte	0x05
	.zero		1


	//   ....[38]....
        /*0368*/ 	.word	0x00000c90
        /*036c*/ 	.word	0x000000ff
        /*0370*/ 	.word	0x00000130
        /*0374*/ 	.short	0x0100
        /*0376*/ 	.byte	0x07
	.zero		1


	//   ....[39]....
        /*0378*/ 	.word	0x00000ca0
        /*037c*/ 	.word	0x000000ff
        /*0380*/ 	.word	0x00000150
        /*0384*/ 	.short	0x0100
        /*0386*/ 	.byte	0x07
	.zero		1


	//   ....[40]....
        /*0388*/ 	.word	0x00000cb0
        /*038c*/ 	.word	0x000000ff
        /*0390*/ 	.word	0x00000138
        /*0394*/ 	.short	0x0100
        /*0396*/ 	.byte	0x07
	.zero		1


	//   ....[41]....
        /*0398*/ 	.word	0x00000cc0
        /*039c*/ 	.word	0x000000ff
        /*03a0*/ 	.word	0x00000158
        /*03a4*/ 	.short	0x0100
        /*03a6*/ 	.byte	0x07
	.zero		1


	//   ....[42]....
        /*03a8*/ 	.word	0x00000cd0
        /*03ac*/ 	.word	0x000000ff
        /*03b0*/ 	.word	0x00000140
        /*03b4*/ 	.short	0x0100
        /*03b6*/ 	.byte	0x07
	.zero		1


	//   ....[43]....
        /*03b8*/ 	.word	0x00000ce0
        /*03bc*/ 	.word	0x000000ff
        /*03c0*/ 	.word	0x00000160
        /*03c4*/ 	.short	0x0100
        /*03c6*/ 	.byte	0x07
	.zero		1


	//   ....[44]....
        /*03c8*/ 	.word	0x00000cf0
        /*03cc*/ 	.word	0x000000ff
        /*03d0*/ 	.word	0x00000148
        /*03d4*/ 	.short	0x0100
        /*03d6*/ 	.byte	0x07
	.zero		1


	//   ....[45]....
        /*03d8*/ 	.word	0x00000d00
        /*03dc*/ 	.word	0x000000ff
        /*03e0*/ 	.word	0x00000168
        /*03e4*/ 	.short	0x0100
        /*03e6*/ 	.byte	0x07
	.zero		1


	//   ....[46]....
        /*03e8*/ 	.word	0x00000df0
        /*03ec*/ 	.word	0x000000ff
        /*03f0*/ 	.word	0x00000170
        /*03f4*/ 	.short	0x0100
        /*03f6*/ 	.byte	0x05
	.zero		1


	//   ....[47]....
        /*03f8*/ 	.word	0x00000e00
        /*03fc*/ 	.word	0x000000ff
        /*0400*/ 	.word	0x00000180
        /*0404*/ 	.short	0x0100
        /*0406*/ 	.byte	0x05
	.zero		1


	//   ....[48]....
        /*0408*/ 	.word	0x00000e10
        /*040c*/ 	.word	0x000000ff
        /*0410*/ 	.word	0x00000178
        /*0414*/ 	.short	0x0100
        /*0416*/ 	.byte	0x05
	.zero		1


	//   ....[49]....
        /*0418*/ 	.word	0x00000e20
        /*041c*/ 	.word	0x000000ff
        /*0420*/ 	.word	0x00000188
        /*0424*/ 	.short	0x0100
        /*0426*/ 	.byte	0x05
	.zero		1


	//   ....[50]....
        /*0428*/ 	.word	0x000016f0
        /*042c*/ 	.word	0x00000002
        /*0430*/ 	.word	0x00000180
        /*0434*/ 	.short	0x010a
        /*0436*/ 	.byte	0xff
	.zero		1


	//   ....[51]....
        /*0438*/ 	.word	0x00001720
        /*043c*/ 	.word	0x00000002
        /*0440*/ 	.word	0x00000170
        /*0444*/ 	.short	0x0101
        /*0446*/ 	.byte	0xff
	.zero		1


	//   ....[52]....
        /*0448*/ 	.word	0x000017f0
        /*044c*/ 	.word	0x000000ff
        /*0450*/ 	.word	0x00000060
        /*0454*/ 	.short	0x010a
        /*0456*/ 	.byte	0x08
	.zero		1


	//   ....[53]....
        /*0458*/ 	.word	0x000018b0
        /*045c*/ 	.word	0x000000ff
        /*0460*/ 	.word	0x00000060
        /*0464*/ 	.short	0x010a
        /*0466*/ 	.byte	0x21
	.zero		1


	//   ....[54]....
        /*0468*/ 	.word	0x00001a10
        /*046c*/ 	.word	0x000000ff
        /*0470*/ 	.word	0x00000060
        /*0474*/ 	.short	0x010a
        /*0476*/ 	.byte	0x08
	.zero		1


	//   ....[55]....
        /*0478*/ 	.word	0x00001ba0
        /*047c*/ 	.word	0x000000ff
        /*0480*/ 	.word	0x00000108
        /*0484*/ 	.short	0x0101
        /*0486*/ 	.byte	0x04
	.zero		1


	//   ....[56]....
        /*0488*/ 	.word	0x00001bc0
        /*048c*/ 	.word	0x000000ff
        /*0490*/ 	.word	0x00000060
        /*0494*/ 	.short	0x010a
        /*0496*/ 	.byte	0x08
	.zero		1


	//   ....[57]....
        /*0498*/ 	.word	0x00001c60
        /*049c*/ 	.word	0x000000ff
        /*04a0*/ 	.word	0x00000060
        /*04a4*/ 	.short	0x010a
        /*04a6*/ 	.byte	0x21
	.zero		1


	//   ....[58]....
        /*04a8*/ 	.word	0x00001dc0
        /*04ac*/ 	.word	0x000000ff
        /*04b0*/ 	.word	0x00000060
        /*04b4*/ 	.short	0x010a
        /*04b6*/ 	.byte	0x08
	.zero		1


	//   ....[59]....
        /*04b8*/ 	.word	0x00001f60
        /*04bc*/ 	.word	0x00000002
        /*04c0*/ 	.word	0x00000110
        /*04c4*/ 	.short	0x010a
        /*04c6*/ 	.byte	0xff
	.zero		1


	//   ....[60]....
        /*04c8*/ 	.word	0x00002020
        /*04cc*/ 	.word	0x00000002
        /*04d0*/ 	.word	0x00000000
        /*04d4*/ 	.short	0x0101
        /*04d6*/ 	.byte	0xff
	.zero		1


	//   ....[61]....
        /*04d8*/ 	.word	0x00002580
        /*04dc*/ 	.word	0x000000ff
        /*04e0*/ 	.word	0x00000000
        /*04e4*/ 	.short	0x010a
        /*04e6*/ 	.byte	0x05
	.zero		1


	//   ....[62]....
        /*04e8*/ 	.word	0x00002610
        /*04ec*/ 	.word	0x000000ff
        /*04f0*/ 	.word	0x00000000
        /*04f4*/ 	.short	0x010a
        /*04f6*/ 	.byte	0x05
	.zero		1


	//   ....[63]....
        /*04f8*/ 	.word	0x000026a0
        /*04fc*/ 	.word	0x000000ff
        /*0500*/ 	.word	0x00000000
        /*0504*/ 	.short	0x010a
        /*0506*/ 	.byte	0x05
	.zero		1


	//   ....[64]....
        /*0508*/ 	.word	0x00002730
        /*050c*/ 	.word	0x000000ff
        /*0510*/ 	.word	0x00000000
        /*0514*/ 	.short	0x010a
        /*0516*/ 	.byte	0x05
	.zero		1


	//   ....[65]....
        /*0518*/ 	.word	0x000027c0
        /*051c*/ 	.word	0x000000ff
        /*0520*/ 	.word	0x00000000
        /*0524*/ 	.short	0x010a
        /*0526*/ 	.byte	0x05
	.zero		1


	//   ....[66]....
        /*0528*/ 	.word	0x00002850
        /*052c*/ 	.word	0x000000ff
        /*0530*/ 	.word	0x00000000
        /*0534*/ 	.short	0x010a
        /*0536*/ 	.byte	0x05
	.zero		1


	//   ....[67]....
        /*0538*/ 	.word	0x000028e0
        /*053c*/ 	.word	0x000000ff
        /*0540*/ 	.word	0x00000000
        /*0544*/ 	.short	0x010a
        /*0546*/ 	.byte	0x05
	.zero		1


	//   ....[68]....
        /*0548*/ 	.word	0x00002970
        /*054c*/ 	.word	0x000000ff
        /*0550*/ 	.word	0x00000000
        /*0554*/ 	.short	0x010a
        /*0556*/ 	.byte	0x05
	.zero		1


	//   ....[69]....
        /*0558*/ 	.word	0x00002a00
        /*055c*/ 	.word	0x000000ff
        /*0560*/ 	.word	0x00000000
        /*0564*/ 	.short	0x010a
        /*0566*/ 	.byte	0x05
	.zero		1


	//   ....[70]....
        /*0568*/ 	.word	0x00002a90
        /*056c*/ 	.word	0x000000ff
        /*0570*/ 	.word	0x00000000
        /*0574*/ 	.short	0x010a
        /*0576*/ 	.byte	0x05
	.zero		1


	//   ....[71]....
        /*0578*/ 	.word	0x00002b20
        /*057c*/ 	.word	0x000000ff
        /*0580*/ 	.word	0x00000000
        /*0584*/ 	.short	0x010a
        /*0586*/ 	.byte	0x05
	.zero		1


	//   ....[72]....
        /*0588*/ 	.word	0x00002bc0
        /*058c*/ 	.word	0x00000000
        /*0590*/ 	.word	0x00000000
        /*0594*/ 	.short	0x010a
        /*0596*/ 	.byte	0xff
	.zero		1


	//   ....[73]....
        /*0598*/ 	.word	0x00002ce0
        /*059c*/ 	.word	0x00000000
        /*05a0*/ 	.word	0x00000170
        /*05a4*/ 	.short	0x010a
        /*05a6*/ 	.byte	0xff
	.zero		1


	//   ....[74]....
        /*05a8*/ 	.word	0x00002d50
        /*05ac*/ 	.word	0x00000000
        /*05b0*/ 	.word	0x00000000
        /*05b4*/ 	.short	0x0101
        /*05b6*/ 	.byte	0xff
	.zero		1


	//   ....[75]....
        /*05b8*/ 	.word	0x00002d70
        /*05bc*/ 	.word	0x000000ff
        /*05c0*/ 	.word	0x00000120
        /*05c4*/ 	.short	0x010a
        /*05c6*/ 	.byte	0x05
	.zero		1


	//   ....[76]....
        /*05c8*/ 	.word	0x00002e90
        /*05cc*/ 	.word	0x00000000
        /*05d0*/ 	.word	0x00000110
        /*05d4*/ 	.short	0x010a
        /*05d6*/ 	.byte	0xff
	.zero		1


	//   ....[77]....
        /*05d8*/ 	.word	0x00002f90
        /*05dc*/ 	.word	0x00000000
        /*05e0*/ 	.word	0x00000000
        /*05e4*/ 	.short	0x0101
        /*05e6*/ 	.byte	0xff
	.zero		1


	//   ....[78]....
        /*05e8*/ 	.word	0x00003020
        /*05ec*/ 	.word	0x000000ff
        /*05f0*/ 	.word	0x00000120
        /*05f4*/ 	.short	0x0106
        /*05f6*/ 	.byte	0x05
	.zero		1


	//   ....[79]....
        /*05f8*/ 	.word	0x00003040
        /*05fc*/ 	.word	0x000000ff
        /*0600*/ 	.word	0x00000120
        /*0604*/ 	.short	0x010a
        /*0606*/ 	.byte	0x05
	.zero		1


	//   ....[80]....
        /*0608*/ 	.word	0x000030d0
        /*060c*/ 	.word	0x000000ff
        /*0610*/ 	.word	0x00000120
        /*0614*/ 	.short	0x0106
        /*0616*/ 	.byte	0x04
	.zero		1


	//   ....[81]....
        /*0618*/ 	.word	0x00003110
        /*061c*/ 	.word	0x00000000
        /*0620*/ 	.word	0x00000120
        /*0624*/ 	.short	0x010a
        /*0626*/ 	.byte	0xff
	.zero		1


	//   ....[82]....
        /*0628*/ 	.word	0x00003610
        /*062c*/ 	.word	0x00000000
        /*0630*/ 	.word	0x00000110
        /*0634*/ 	.short	0x010a
        /*0636*/ 	.byte	0xff
	.zero		1


	//   ....[83]....
        /*0638*/ 	.word	0x00003720
        /*063c*/ 	.word	0x00000003
        /*0640*/ 	.word	0x00000000
        /*0644*/ 	.short	0x0101
        /*0646*/ 	.byte	0xff
	.zero		1


	//   ....[84]....
        /*0648*/ 	.word	0x00003730
        /*064c*/ 	.word	0x000000ff
        /*0650*/ 	.word	0x00000000
        /*0654*/ 	.short	0x010a
        /*0656*/ 	.byte	0x04
	.zero		1


	//   ....[85]....
        /*0658*/ 	.word	0x00003750
        /*065c*/ 	.word	0x000000ff
        /*0660*/ 	.word	0x00000150
        /*0664*/ 	.short	0x010a
        /*0666*/ 	.byte	0x08
	.zero		1


	//   ....[86]....
        /*0668*/ 	.word	0x00003820
        /*066c*/ 	.word	0x000000ff
        /*0670*/ 	.word	0x00000000
        /*0674*/ 	.short	0x010a
        /*0676*/ 	.byte	0x07
	.zero		1


	//   ....[87]....
        /*0678*/ 	.word	0x00003960
        /*067c*/ 	.word	0x000000ff
        /*0680*/ 	.word	0x00000000
        /*0684*/ 	.short	0x010a
        /*0686*/ 	.byte	0x04
	.zero		1


	//   ....[88]....
        /*0688*/ 	.word	0x00003b50
        /*068c*/ 	.word	0x000000ff
        /*0690*/ 	.word	0x00000000
        /*0694*/ 	.short	0x010a
        /*0696*/ 	.byte	0x05
	.zero		1


	//   ....[89]....
        /*0698*/ 	.word	0x00003be0
        /*069c*/ 	.word	0x000000ff
        /*06a0*/ 	.word	0x00000000
        /*06a4*/ 	.short	0x010a
        /*06a6*/ 	.byte	0x05
	.zero		1


	//   ....[90]....
        /*06a8*/ 	.word	0x00003c70
        /*06ac*/ 	.word	0x000000ff
        /*06b0*/ 	.word	0x00000000
        /*06b4*/ 	.short	0x010a
        /*06b6*/ 	.byte	0x05
	.zero		1


	//   ....[91]....
        /*06b8*/ 	.word	0x00003d00
        /*06bc*/ 	.word	0x000000ff
        /*06c0*/ 	.word	0x00000000
        /*06c4*/ 	.short	0x010a
        /*06c6*/ 	.byte	0x07
	.zero		1


	//   ....[92]....
        /*06c8*/ 	.word	0x00004180
        /*06cc*/ 	.word	0x00000000
        /*06d0*/ 	.word	0x00000110
        /*06d4*/ 	.short	0x010a
        /*06d6*/ 	.byte	0xff
	.zero		1


	//   ....[93]....
        /*06d8*/ 	.word	0x00004240
        /*06dc*/ 	.word	0x00000000
        /*06e0*/ 	.word	0x00000000
        /*06e4*/ 	.short	0x0101
        /*06e6*/ 	.byte	0xff
	.zero		1


	//   ....[94]....
        /*06e8*/ 	.word	0x00004560
        /*06ec*/ 	.word	0x000000ff
        /*06f0*/ 	.word	0x00000108
        /*06f4*/ 	.short	0x010a
        /*06f6*/ 	.byte	0x07
	.zero		1


	//   ....[95]....
        /*06f8*/ 	.word	0x00004750
        /*06fc*/ 	.word	0x000000ff
        /*0700*/ 	.word	0x000000e0
        /*0704*/ 	.short	0x010a
        /*0706*/ 	.byte	0x07
	.zero		1


	//   ....[96]....
        /*0708*/ 	.word	0x000048c0
        /*070c*/ 	.word	0x000000ff
        /*0710*/ 	.word	0x000000c0
        /*0714*/ 	.short	0x010b
        /*0716*/ 	.byte	0x07
	.zero		1


	//   ....[97]....
        /*0718*/ 	.word	0x000048d0
        /*071c*/ 	.word	0x000000ff
        /*0720*/ 	.word	0x00000000
        /*0724*/ 	.short	0x0101
        /*0726*/ 	.byte	0x08
	.zero		1


	//   ....[98]....
        /*0728*/ 	.word	0x000048e0
        /*072c*/ 	.word	0x000000ff
        /*0730*/ 	.word	0x000000e8
        /*0734*/ 	.short	0x010a
        /*0736*/ 	.byte	0x07
	.zero		1


	//   ....[99]....
        /*0738*/ 	.word	0x00004a30
        /*073c*/ 	.word	0x000000ff
        /*0740*/ 	.word	0x000000c8
        /*0744*/ 	.short	0x010b
        /*0746*/ 	.byte	0x07
	.zero		1


	//   ....[100]....
        /*0748*/ 	.word	0x00004a40
        /*074c*/ 	.word	0x000000ff
        /*0750*/ 	.word	0x00000000
        /*0754*/ 	.short	0x0101
        /*0756*/ 	.byte	0x08
	.zero		1


	//   ....[101]....
        /*0758*/ 	.word	0x00004a50
        /*075c*/ 	.word	0x000000ff
        /*0760*/ 	.word	0x000000f0
        /*0764*/ 	.short	0x010a
        /*0766*/ 	.byte	0x07
	.zero		1


	//   ....[102]....
        /*0768*/ 	.word	0x00004bd0
        /*076c*/ 	.word	0x000000ff
        /*0770*/ 	.word	0x000000d0
        /*0774*/ 	.short	0x010b
        /*0776*/ 	.byte	0x07
	.zero		1


	//   ....[103]....
        /*0778*/ 	.word	0x00004c10
        /*077c*/ 	.word	0x000000ff
        /*0780*/ 	.word	0x00000000
        /*0784*/ 	.short	0x0101
        /*0786*/ 	.byte	0x08
	.zero		1


	//   ....[104]....
        /*0788*/ 	.word	0x00004c50
        /*078c*/ 	.word	0x000000ff
        /*0790*/ 	.word	0x000000f8
        /*0794*/ 	.short	0x010a
        /*0796*/ 	.byte	0x07
	.zero		1


	//   ....[105]....
        /*0798*/ 	.word	0x00004e90
        /*079c*/ 	.word	0x000000ff
        /*07a0*/ 	.word	0x000000d8
        /*07a4*/ 	.short	0x010b
        /*07a6*/ 	.byte	0x07
	.zero		1


	//   ....[106]....
        /*07a8*/ 	.word	0x00004eb0
        /*07ac*/ 	.word	0x000000ff
        /*07b0*/ 	.word	0x00000000
        /*07b4*/ 	.short	0x0101
        /*07b6*/ 	.byte	0x0d
	.zero		1


	//   ....[107]....
        /*07b8*/ 	.word	0x00004ee0
        /*07bc*/ 	.word	0x000000ff
        /*07c0*/ 	.word	0x000000e0
        /*07c4*/ 	.short	0x010a
        /*07c6*/ 	.byte	0x07
	.zero		1


	//   ....[108]....
        /*07c8*/ 	.word	0x00004f00
        /*07cc*/ 	.word	0x000000ff
        /*07d0*/ 	.word	0x000000e8
        /*07d4*/ 	.short	0x010a
        /*07d6*/ 	.byte	0x07
	.zero		1


	//   ....[109]....
        /*07d8*/ 	.word	0x00004f20
        /*07dc*/ 	.word	0x000000ff
        /*07e0*/ 	.word	0x000000f0
        /*07e4*/ 	.short	0x010a
        /*07e6*/ 	.byte	0x07
	.zero		1


	//   ....[110]....
        /*07e8*/ 	.word	0x00004f60
        /*07ec*/ 	.word	0x00000000
        /*07f0*/ 	.word	0x000000f8
        /*07f4*/ 	.short	0x010a
        /*07f6*/ 	.byte	0xff
	.zero		1


	//   ....[111]....
        /*07f8*/ 	.word	0x00005290
        /*07fc*/ 	.word	0x00000000
        /*0800*/ 	.word	0x00000110
        /*0804*/ 	.short	0x010a
        /*0806*/ 	.byte	0xff
	.zero		1


	//   ....[112]....
        /*0808*/ 	.word	0x000053a0
        /*080c*/ 	.word	0x00000000
        /*0810*/ 	.word	0x00000000
        /*0814*/ 	.short	0x0101
        /*0816*/ 	.byte	0xff
	.zero		1


	//   ....[113]....
        /*0818*/ 	.word	0x00005df0
        /*081c*/ 	.word	0x000000ff
        /*0820*/ 	.word	0x000000c0
        /*0824*/ 	.short	0x010a
        /*0826*/ 	.byte	0x30
	.zero		1


	//   ....[114]....
        /*0828*/ 	.word	0x00005e30
        /*082c*/ 	.word	0x00000040
        /*0830*/ 	.word	0x00000130
        /*0834*/ 	.short	0x010a
        /*0836*/ 	.byte	0xff
	.zero		1


	//   ....[115]....
        /*0838*/ 	.word	0x00005f20
        /*083c*/ 	.word	0x000000ff
        /*0840*/ 	.word	0x000000c0
        /*0844*/ 	.short	0x010a
        /*0846*/ 	.byte	0x30
	.zero		1


	//   ....[116]....
        /*0848*/ 	.word	0x00006010
        /*084c*/ 	.word	0x00000040
        /*0850*/ 	.word	0x00000130
        /*0854*/ 	.short	0x010a
        /*0856*/ 	.byte	0xff
	.zero		1


	//   ....[117]....
        /*0858*/ 	.word	0x00006ae0
        /*085c*/ 	.word	0x00000000
        /*0860*/ 	.word	0x00000000
        /*0864*/ 	.short	0x0101
        /*0866*/ 	.byte	0xff
	.zero		1


	//   ....[118]....
        /*0868*/ 	.word	0x00006af0
        /*086c*/ 	.word	0x00000002
        /*0870*/ 	.word	0x000000c0
        /*0874*/ 	.short	0x010a
        /*0876*/ 	.byte	0xff
	.zero		1


	//   ....[119]....
        /*0878*/ 	.word	0x00006bd0
        /*087c*/ 	.word	0x00000002
        /*0880*/ 	.word	0x000000c0
        /*0884*/ 	.short	0x010a
        /*0886*/ 	.byte	0xff
	.zero		1


	//   ....[120]....
        /*0888*/ 	.word	0x00007730
        /*088c*/ 	.word	0x00000048
        /*0890*/ 	.word	0x00000000
        /*0894*/ 	.short	0x0101
        /*0896*/ 	.byte	0xff
	.zero		1


	//   ....[121]....
        /*0898*/ 	.word	0x00007750
        /*089c*/ 	.word	0x00000000
        /*08a0*/ 	.word	0x000000c0
        /*08a4*/ 	.short	0x010a
        /*08a6*/ 	.byte	0xff
	.zero		1


	//   ....[122]....
        /*08a8*/ 	.word	0x00007820
        /*08ac*/ 	.word	0x00000000
        /*08b0*/ 	.word	0x000000c0
        /*08b4*/ 	.short	0x010a
        /*08b6*/ 	.byte	0xff
	.zero		1


	//   ....[123]....
        /*08b8*/ 	.word	0x00008380
        /*08bc*/ 	.word	0x00000048
        /*08c0*/ 	.word	0x00000000
        /*08c4*/ 	.short	0x0101
        /*08c6*/ 	.byte	0xff
	.zero		1


	//   ....[124]....
        /*08c8*/ 	.word	0x000083a0
        /*08cc*/ 	.word	0x00000000
        /*08d0*/ 	.word	0x000000c0
        /*08d4*/ 	.short	0x010a
        /*08d6*/ 	.byte	0xff
	.zero		1


	//   ....[125]....
        /*08d8*/ 	.word	0x00008470
        /*08dc*/ 	.word	0x00000000
        /*08e0*/ 	.word	0x000000c0
        /*08e4*/ 	.short	0x010a
        /*08e6*/ 	.byte	0xff
	.zero		1


	//   ....[126]....
        /*08e8*/ 	.word	0x000087d0
        /*08ec*/ 	.word	0x000000ff
        /*08f0*/ 	.word	0x00000000
        /*08f4*/ 	.short	0x0101
        /*08f6*/ 	.byte	0x05
	.zero		1


	//   ....[127]....
        /*08f8*/ 	.word	0x00009030
        /*08fc*/ 	.word	0x00000000
        /*0900*/ 	.word	0x00000000
        /*0904*/ 	.short	0x0101
        /*0906*/ 	.byte	0xff
	.zero		1


	//   ....[128]....
        /*0908*/ 	.word	0x000092a0
        /*090c*/ 	.word	0x000000ff
        /*0910*/ 	.word	0x00000000
        /*0914*/ 	.short	0x0101
        /*0916*/ 	.byte	0x04
	.zero		1


	//   ....[129]....
        /*0918*/ 	.word	0x000092c0
        /*091c*/ 	.word	0x00000002
        /*0920*/ 	.word	0x00000180
        /*0924*/ 	.short	0x010a
        /*0926*/ 	.byte	0xff
	.zero		1


	//   ....[130]....
        /*0928*/ 	.word	0x00009320
        /*092c*/ 	.word	0x00000002
        /*0930*/ 	.word	0x00000060
        /*0934*/ 	.short	0x010a
        /*0936*/ 	.byte	0xff
	.zero		1


	//   ....[131]....
        /*0938*/ 	.word	0x00009380
        /*093c*/ 	.word	0x00000002
        /*0940*/ 	.word	0x00000060
        /*0944*/ 	.short	0x010a
        /*0946*/ 	.byte	0xff
	.zero		1


	//   ....[132]....
        /*0948*/ 	.word	0x000093d0
        /*094c*/ 	.word	0x00000002
        /*0950*/ 	.word	0x00000110
        /*0954*/ 	.short	0x010a
        /*0956*/ 	.byte	0xff
	.zero		1


	//   ....[133]....
        /*0958*/ 	.word	0x00009430
        /*095c*/ 	.word	0x00000000
        /*0960*/ 	.word	0x00000000
        /*0964*/ 	.short	0x010a
        /*0966*/ 	.byte	0xff
	.zero		1


	//   ....[134]....
        /*0968*/ 	.word	0x00009490
        /*096c*/ 	.word	0x00000000
        /*0970*/ 	.word	0x00000000
        /*0974*/ 	.short	0x010a
        /*0976*/ 	.byte	0xff
	.zero		1


	//   ....[135]....
        /*0978*/ 	.word	0x000094f0
        /*097c*/ 	.word	0x00000000
        /*0980*/ 	.word	0x00000000
        /*0984*/ 	.short	0x010a
        /*0986*/ 	.byte	0xff
	.zero		1


	//   ....[136]....
        /*0988*/ 	.word	0x00009550
        /*098c*/ 	.word	0x00000000
        /*0990*/ 	.word	0x00000000
        /*0994*/ 	.short	0x010a
        /*0996*/ 	.byte	0xff
	.zero		1


	//   ....[137]....
        /*0998*/ 	.word	0x000095b0
        /*099c*/ 	.word	0x00000000
        /*09a0*/ 	.word	0x00000000
        /*09a4*/ 	.short	0x010a
        /*09a6*/ 	.byte	0xff
	.zero		1


	//   ....[138]....
        /*09a8*/ 	.word	0x00009610
        /*09ac*/ 	.word	0x00000000
        /*09b0*/ 	.word	0x00000000
        /*09b4*/ 	.short	0x010a
        /*09b6*/ 	.byte	0xff
	.zero		1


	//   ....[139]....
        /*09b8*/ 	.word	0x00009670
        /*09bc*/ 	.word	0x00000000
        /*09c0*/ 	.word	0x00000000
        /*09c4*/ 	.short	0x010a
        /*09c6*/ 	.byte	0xff
	.zero		1


	//   ....[140]....
        /*09c8*/ 	.word	0x000096d0
        /*09cc*/ 	.word	0x00000000
        /*09d0*/ 	.word	0x00000000
        /*09d4*/ 	.short	0x010a
        /*09d6*/ 	.byte	0xff
	.zero		1


	//   ....[141]....
        /*09d8*/ 	.word	0x00009730
        /*09dc*/ 	.word	0x00000000
        /*09e0*/ 	.word	0x00000000
        /*09e4*/ 	.short	0x010a
        /*09e6*/ 	.byte	0xff
	.zero		1


	//   ....[142]....
        /*09e8*/ 	.word	0x00009790
        /*09ec*/ 	.word	0x00000000
        /*09f0*/ 	.word	0x00000000
        /*09f4*/ 	.short	0x010a
        /*09f6*/ 	.byte	0xff
	.zero		1


	//   ....[143]....
        /*09f8*/ 	.word	0x000097f0
        /*09fc*/ 	.word	0x00000000
        /*0a00*/ 	.word	0x00000000
        /*0a04*/ 	.short	0x010a
        /*0a06*/ 	.byte	0xff
	.zero		1


	//   ....[144]....
        /*0a08*/ 	.word	0x00009840
        /*0a0c*/ 	.word	0x00000000
        /*0a10*/ 	.word	0x00000170
        /*0a14*/ 	.short	0x010a
        /*0a16*/ 	.byte	0xff
	.zero		1


	//   ....[145]....
        /*0a18*/ 	.word	0x000098a0
        /*0a1c*/ 	.word	0x00000000
        /*0a20*/ 	.word	0x00000120
        /*0a24*/ 	.short	0x010a
        /*0a26*/ 	.byte	0xff
	.zero		1


	//   ....[146]....
        /*0a28*/ 	.word	0x000098f0
        /*0a2c*/ 	.word	0x00000000
        /*0a30*/ 	.word	0x00000110
        /*0a34*/ 	.short	0x010a
        /*0a36*/ 	.byte	0xff
	.zero		1


	//   ....[147]....
        /*0a38*/ 	.word	0x00009950
        /*0a3c*/ 	.word	0x00000000
        /*0a40*/ 	.word	0x00000120
        /*0a44*/ 	.short	0x010a
        /*0a46*/ 	.byte	0xff
	.zero		1


	//   ....[148]....
        /*0a48*/ 	.word	0x000099a0
        /*0a4c*/ 	.word	0x00000000
        /*0a50*/ 	.word	0x00000110
        /*0a54*/ 	.short	0x010a
        /*0a56*/ 	.byte	0xff
	.zero		1


	//   ....[149]....
        /*0a58*/ 	.word	0x00009a00
        /*0a5c*/ 	.word	0x00000002
        /*0a60*/ 	.word	0x00000150
        /*0a64*/ 	.short	0x010a
        /*0a66*/ 	.byte	0xff
	.zero		1


	//   ....[150]....
        /*0a68*/ 	.word	0x00009a60
        /*0a6c*/ 	.word	0x00000000
        /*0a70*/ 	.word	0x00000000
        /*0a74*/ 	.short	0x010a
        /*0a76*/ 	.byte	0xff
	.zero		1


	//   ....[151]....
        /*0a78*/ 	.word	0x00009ac0
        /*0a7c*/ 	.word	0x00000000
        /*0a80*/ 	.word	0x00000000
        /*0a84*/ 	.short	0x010a
        /*0a86*/ 	.byte	0xff
	.zero		1


	//   ....[152]....
        /*0a88*/ 	.word	0x00009b20
        /*0a8c*/ 	.word	0x00000000
        /*0a90*/ 	.word	0x00000000
        /*0a94*/ 	.short	0x010a
        /*0a96*/ 	.byte	0xff
	.zero		1


	//   ....[153]....
        /*0a98*/ 	.word	0x00009b80
        /*0a9c*/ 	.word	0x00000000
        /*0aa0*/ 	.word	0x00000000
        /*0aa4*/ 	.short	0x010a
        /*0aa6*/ 	.byte	0xff
	.zero		1


	//   ....[154]....
        /*0aa8*/ 	.word	0x00009be0
        /*0aac*/ 	.word	0x00000000
        /*0ab0*/ 	.word	0x00000000
        /*0ab4*/ 	.short	0x010a
        /*0ab6*/ 	.byte	0xff
	.zero		1


	//   ....[155]....
        /*0ab8*/ 	.word	0x00009c30
        /*0abc*/ 	.word	0x00000000
        /*0ac0*/ 	.word	0x00000110
        /*0ac4*/ 	.short	0x010a
        /*0ac6*/ 	.byte	0xff
	.zero		1


	//   ....[156]....
        /*0ac8*/ 	.word	0x00009c90
        /*0acc*/ 	.word	0x00000000
        /*0ad0*/ 	.word	0x00000108
        /*0ad4*/ 	.short	0x010a
        /*0ad6*/ 	.byte	0xff
	.zero		1


	//   ....[157]....
        /*0ad8*/ 	.word	0x00009cf0
        /*0adc*/ 	.word	0x00000000
        /*0ae0*/ 	.word	0x000000e0
        /*0ae4*/ 	.short	0x010a
        /*0ae6*/ 	.byte	0xff
	.zero		1


	//   ....[158]....
        /*0ae8*/ 	.word	0x00009d50
        /*0aec*/ 	.word	0x00000000
        /*0af0*/ 	.word	0x000000e8
        /*0af4*/ 	.short	0x010a
        /*0af6*/ 	.byte	0xff
	.zero		1


	//   ....[159]....
        /*0af8*/ 	.word	0x00009db0
        /*0afc*/ 	.word	0x00000000
        /*0b00*/ 	.word	0x000000f0
        /*0b04*/ 	.short	0x010a
        /*0b06*/ 	.byte	0xff
	.zero		1


	//   ....[160]....
        /*0b08*/ 	.word	0x00009e10
        /*0b0c*/ 	.word	0x00000000
        /*0b10*/ 	.word	0x000000f8
        /*0b14*/ 	.short	0x010a
        /*0b16*/ 	.byte	0xff
	.zero		1


	//   ....[161]....
        /*0b18*/ 	.word	0x00009e70
        /*0b1c*/ 	.word	0x00000000
        /*0b20*/ 	.word	0x000000e0
        /*0b24*/ 	.short	0x010a
        /*0b26*/ 	.byte	0xff
	.zero		1


	//   ....[162]....
        /*0b28*/ 	.word	0x00009ed0
        /*0b2c*/ 	.word	0x00000000
        /*0b30*/ 	.word	0x000000e8
        /*0b34*/ 	.short	0x010a
        /*0b36*/ 	.byte	0xff
	.zero		1


	//   ....[163]....
        /*0b38*/ 	.word	0x00009f30
        /*0b3c*/ 	.word	0x00000000
        /*0b40*/ 	.word	0x000000f0
        /*0b44*/ 	.short	0x010a
        /*0b46*/ 	.byte	0xff
	.zero		1


	//   ....[164]....
        /*0b48*/ 	.word	0x00009f80
        /*0b4c*/ 	.word	0x00000000
        /*0b50*/ 	.word	0x00000110
        /*0b54*/ 	.short	0x010a
        /*0b56*/ 	.byte	0xff
	.zero		1


	//   ....[165]....
        /*0b58*/ 	.word	0x00009fe0
        /*0b5c*/ 	.word	0x00000002
        /*0b60*/ 	.word	0x000000c0
        /*0b64*/ 	.short	0x010a
        /*0b66*/ 	.byte	0xff
	.zero		1


	//   ....[166]....
        /*0b68*/ 	.word	0x0000a030
        /*0b6c*/ 	.word	0x00000040
        /*0b70*/ 	.word	0x00000130
        /*0b74*/ 	.short	0x010a
        /*0b76*/ 	.byte	0xff
	.zero		1


	//   ....[167]....
        /*0b78*/ 	.word	0x0000a080
        /*0b7c*/ 	.word	0x00000002
        /*0b80*/ 	.word	0x000000c0
        /*0b84*/ 	.short	0x010a
        /*0b86*/ 	.byte	0xff
	.zero		1


	//   ....[168]....
        /*0b88*/ 	.word	0x0000a0d0
        /*0b8c*/ 	.word	0x00000000
        /*0b90*/ 	.word	0x000000c0
        /*0b94*/ 	.short	0x010a
        /*0b96*/ 	.byte	0xff
	.zero		1


	//   ....[169]....
        /*0b98*/ 	.word	0x0000a120
        /*0b9c*/ 	.word	0x00000000
        /*0ba0*/ 	.word	0x000000c0
        /*0ba4*/ 	.short	0x010a
        /*0ba6*/ 	.byte	0xff
	.zero		1


	//----- nvinfo : EIATTR_NUM_MBARRIERS
	.align		4
.L_47:
        /*0ba8*/ 	.byte	0x03, 0x38
        /*0baa*/ 	.short	0x0032


	//----- nvinfo : EIATTR_EXIT_INSTR_OFFSETS
	.align		4
        /*0bac*/ 	.byte	0x04, 0x1c
        /*0bae*/ 	.short	(.L_49 - .L_48)


	//   ....[0]....
.L_48:
        /*0bb0*/ 	.word	0x00002bf0


	//   ....[1]....
        /*0bb4*/ 	.word	0x000030e0


	//   ....[2]....
        /*0bb8*/ 	.word	0x00003140


	//   ....[3]....
        /*0bbc*/ 	.word	0x00003f60


	//   ....[4]....
        /*0bc0*/ 	.word	0x00004f90


	//   ....[5]....
        /*0bc4*/ 	.word	0x00004fd0


	//   ....[6]....
        /*0bc8*/ 	.word	0x00009190


	//   ....[7]....
        /*0bcc*/ 	.word	0x00009210


	//   ....[8]....
        /*0bd0*/ 	.word	0x00009240


	//   ....[9]....
        /*0bd4*/ 	.word	0x000092b0


	//----- nvinfo : EIATTR_MAX_THREADS
	.align		4
.L_49:
        /*0bd8*/ 	.byte	0x04, 0x05
        /*0bda*/ 	.short	(.L_51 - .L_50)
.L_50:
        /*0bdc*/ 	.word	0x00000100
        /*0be0*/ 	.word	0x00000001
        /*0be4*/ 	.word	0x00000001


	//----- nvinfo : EIATTR_CRS_STACK_SIZE
	.align		4
.L_51:
        /*0be8*/ 	.byte	0x04, 0x1e
        /*0bea*/ 	.short	(.L_53 - .L_52)
.L_52:
        /*0bec*/ 	.word	0x00000000


	//----- nvinfo : EIATTR_CBANK_PARAM_SIZE
	.align		4
.L_53:
        /*0bf0*/ 	.byte	0x03, 0x19
        /*0bf2*/ 	.short	0x0800


	//----- nvinfo : EIATTR_PARAM_CBANK
	.align		4
        /*0bf4*/ 	.byte	0x04, 0x0a
        /*0bf6*/ 	.short	(.L_55 - .L_54)
	.align		4
.L_54:
        /*0bf8*/ 	.word	index@(.nv.constant0._ZN7cutlass13device_kernelINS_4gemm6kernel13GemmUniversalIN4cute5tupleIJiiiiEEENS1_10collective13CollectiveMmaINS1_35MainloopSm100TmaUmmaWarpSpecializedILi12ELi2ELi4ENS5_IJNS4_1CILi1EEESB_SB_EEEEENS5_IJNSA_ILi128EEESE_NSA_ILi32EEEEEENS_10bfloat16_tENS5_IJSB_llEEESH_SI_NS4_8TiledMMAINS4_8MMA_AtomIJNS4_20SM100_MMA_F16BF16_SSISH_SH_fLi128ELi128ELNS4_4UMMA5MajorE1ELSN_1ELNSM_7ScaleInE0ELSO_0EEEEEENS4_6LayoutISC_NS5_IJNSA_ILi0EEESS_SS_EEEEENS5_IJNS4_10UnderscoreESV_SV_EEEEENS4_13SM90_TMA_LOADENS4_14ComposedLayoutINS4_7SwizzleILi3ELi4ELi3EEENS4_18smem_ptr_flag_bitsILi16EEENSR_INS5_IJNSA_ILi64EEENSA_ILi8EEEEEENS5_IJSB_S14_EEEEEEEvNS4_8identityESY_S19_vS1A_EENS_8epilogue10collective18CollectiveEpilogueINS1C_23Sm100TmaWarpSpecializedILi4ELi2ELi32ELb1ELb0EEEJSG_NS5_IJNSR_ISE_SB_EENSR_ISF_SB_EEEEESH_NS5_IJlSB_lEEESH_S1K_NS1C_6fusion15FusionCallbacksIS1G_NS1L_17LinearCombinationISH_fSH_fLNS_15FloatRoundStyleE2EEESG_S1J_JEEENS4_5SM1004TMEM4LOAD26SM100_TMEM_LOAD_32dp32b32xESY_NSZ_INS10_ILi2ELi4ELi3EEES13_NSR_INS5_IJS15_SF_EEENS5_IJSF_SB_EEEEEEENS4_39AutoVectorizingCopyWithAssumedAlignmentILi128EEENS4_14SM90_TMA_STOREES1Z_S21_S21_EEEvvEEEEvNT_6ParamsE)
        /*0bfc*/ 	.short	0x0380
        /*0bfe*/ 	.short	0x0800


	//----- nvinfo : EIATTR_SW_WAR
	.align		4
.L_55:
        /*0c00*/ 	.byte	0x04, 0x36
        /*0c02*/ 	.short	(.L_57 - .L_56)
.L_56:
        /*0c04*/ 	.word	0x00000008
.L_57:


//--------------------- .nv.callgraph             --------------------------
	.section	.nv.callgraph,"",@"SHT_CUDA_CALLGRAPH"
	.align	4
	.sectionentsize	8
	.align		4
        /*0000*/ 	.word	0x00000000
	.align		4
        /*0004*/ 	.word	0xffffffff
	.align		4
        /*0008*/ 	.word	index@(_ZN7cutlass13device_kernelINS_4gemm6kernel13GemmUniversalIN4cute5tupleIJiiiiEEENS1_10collective13CollectiveMmaINS1_35MainloopSm100TmaUmmaWarpSpecializedILi12ELi2ELi4ENS5_IJNS4_1CILi1EEESB_SB_EEEEENS5_IJNSA_ILi128EEESE_NSA_ILi32EEEEEENS_10bfloat16_tENS5_IJSB_llEEESH_SI_NS4_8TiledMMAINS4_8MMA_AtomIJNS4_20SM100_MMA_F16BF16_SSISH_SH_fLi128ELi128ELNS4_4UMMA5MajorE1ELSN_1ELNSM_7ScaleInE0ELSO_0EEEEEENS4_6LayoutISC_NS5_IJNSA_ILi0EEESS_SS_EEEEENS5_IJNS4_10UnderscoreESV_SV_EEEEENS4_13SM90_TMA_LOADENS4_14ComposedLayoutINS4_7SwizzleILi3ELi4ELi3EEENS4_18smem_ptr_flag_bitsILi16EEENSR_INS5_IJNSA_ILi64EEENSA_ILi8EEEEEENS5_IJSB_S14_EEEEEEEvNS4_8identityESY_S19_vS1A_EENS_8epilogue10collective18CollectiveEpilogueINS1C_23Sm100TmaWarpSpecializedILi4ELi2ELi32ELb1ELb0EEEJSG_NS5_IJNSR_ISE_SB_EENSR_ISF_SB_EEEEESH_NS5_IJlSB_lEEESH_S1K_NS1C_6fusion15FusionCallbacksIS1G_NS1L_17LinearCombinationISH_fSH_fLNS_15FloatRoundStyleE2EEESG_S1J_JEEENS4_5SM1004TMEM4LOAD26SM100_TMEM_LOAD_32dp32b32xESY_NSZ_INS10_ILi2ELi4ELi3EEES13_NSR_INS5_IJS15_SF_EEENS5_IJSF_SB_EEEEEEENS4_39AutoVectorizingCopyWithAssumedAlignmentILi128EEENS4_14SM90_TMA_STOREES1Z_S21_S21_EEEvvEEEEvNT_6ParamsE)
	.align		4
        /*000c*/ 	.word	index@(__assertfail)
	.align		4
        /*0010*/ 	.word	0x00000000
	.align		4
        /*0014*/ 	.word	0xfffffffe
	.align		4
        /*0018*/ 	.word	0x00000000
	.align		4
        /*001c*/ 	.word	0xfffffffd
	.align		4
        /*0020*/ 	.word	0x00000000
	.align		4
        /*0024*/ 	.word	0xfffffffc


//--------------------- .nv.constant4             --------------------------
	.section	.nv.constant4,"a",@progbits
	.align	8
	.align		8
.nv.constant4:
        /*0000*/ 	.dword	__assertfail
	.align		8
        /*0008*/ 	.dword	__unnamed_1
	.align		8
        /*0010*/ 	.dword	__unnamed_2
	.align		8
        /*0018*/ 	.dword	_ZN40_INTERNAL_6d077f71_4_k_cu_4ef47ff2_335674cuda3std3__45__cpo5beginE
	.align		8
        /*0020*/ 	.dword	_ZN40_INTERNAL_6d077f71_4_k_cu_4ef47ff2_335674cuda3std3__45__cpo3endE
	.align		8
        /*0028*/ 	.dword	_ZN40_INTERNAL_6d077f71_4_k_cu_4ef47ff2_335674cuda3std3__45__cpo6cbeginE
	.align		8
        /*0030*/ 	.dword	_ZN40_INTERNAL_6d077f71_4_k_cu_4ef47ff2_335674cuda3std3__45__cpo4cendE
	.align		8
        /*0038*/ 	.dword	_ZN40_INTERNAL_6d077f71_4_k_cu_4ef47ff2_335674cuda3std3__442_GLOBAL__N__6d077f71_4_k_cu_4ef47ff2_335676ignoreE
	.align		8
        /*0040*/ 	.dword	_ZN40_INTERNAL_6d077f71_4_k_cu_4ef47ff2_335674cuda3std3__419piecewise_constructE
	.align		8
        /*0048*/ 	.dword	_ZN40_INTERNAL_6d077f71_4_k_cu_4ef47ff2_335674cuda3std3__48in_placeE
	.align		8
        /*0050*/ 	.dword	_ZN40_INTERNAL_6d077f71_4_k_cu_4ef47ff2_335674cuda3std6ranges3__45__cpo4swapE
	.align		8
        /*0058*/ 	.dword	_ZN40_INTERNAL_6d077f71_4_k_cu_4ef47ff2_335674cuda3std6ranges3__45__cpo9iter_moveE
	.align		8
        /*0060*/ 	.dword	_ZN40_INTERNAL_6d077f71_4_k_cu_4ef47ff2_335674cute7productE
	.align		8
        /*0068*/ 	.dword	_ZN40_INTERNAL_6d077f71_4_k_cu_4ef47ff2_335674cute1_E
	.align		8
        /*0070*/ 	.dword	$str$25
	.align		8
        /*0078*/ 	.dword	$str$26
	.align		8
        /*0080*/ 	.dword	$str$27
	.align		8
        /*0088*/ 	.dword	$str$28


//--------------------- .text._ZN7cutlass13device_kernelINS_4gemm6kernel13GemmUniversalIN4cute5tupleIJiiiiEEENS1_10collective13CollectiveMmaINS1_35MainloopSm100TmaUmmaWarpSpecializedILi12ELi2ELi4ENS5_IJNS4_1CILi1EEESB_SB_EEEEENS5_IJNSA_ILi128EEESE_NSA_ILi32EEEEEENS_10bfloat16_tENS5_IJSB_llEEESH_SI_NS4_8TiledMMAINS4_8MMA_AtomIJNS4_20SM100_MMA_F16BF16_SSISH_SH_fLi128ELi128ELNS4_4UMMA5MajorE1ELSN_1ELNSM_7ScaleInE0ELSO_0EEEEEENS4_6LayoutISC_NS5_IJNSA_ILi0EEESS_SS_EEEEENS5_IJNS4_10UnderscoreESV_SV_EEEEENS4_13SM90_TMA_LOADENS4_14ComposedLayoutINS4_7SwizzleILi3ELi4ELi3EEENS4_18smem_ptr_flag_bitsILi16EEENSR_INS5_IJNSA_ILi64EEENSA_ILi8EEEEEENS5_IJSB_S14_EEEEEEEvNS4_8identityESY_S19_vS1A_EENS_8epilogue10collective18CollectiveEpilogueINS1C_23Sm100TmaWarpSpecializedILi4ELi2ELi32ELb1ELb0EEEJSG_NS5_IJNSR_ISE_SB_EENSR_ISF_SB_EEEEESH_NS5_IJlSB_lEEESH_S1K_NS1C_6fusion15FusionCallbacksIS1G_NS1L_17LinearCombinationISH_fSH_fLNS_15FloatRoundStyleE2EEESG_S1J_JEEENS4_5SM1004TMEM4LOAD26SM100_TMEM_LOAD_32dp32b32xESY_NSZ_INS10_ILi2ELi4ELi3EEES13_NSR_INS5_IJS15_SF_EEENS5_IJSF_SB_EEEEEEENS4_39AutoVectorizingCopyWithAssumedAlignmentILi128EEENS4_14SM90_TMA_STOREES1Z_S21_S21_EEEvvEEEEvNT_6ParamsE --------------------------
	.section	.text._ZN7cutlass13device_kernelINS_4gemm6kernel13GemmUniversalIN4cute5tupleIJiiiiEEENS1_10collective13CollectiveMmaINS1_35MainloopSm100TmaUmmaWarpSpecializedILi12ELi2ELi4ENS5_IJNS4_1CILi1EEESB_SB_EEEEENS5_IJNSA_ILi128EEESE_NSA_ILi32EEEEEENS_10bfloat16_tENS5_IJSB_llEEESH_SI_NS4_8TiledMMAINS4_8MMA_AtomIJNS4_20SM100_MMA_F16BF16_SSISH_SH_fLi128ELi128ELNS4_4UMMA5MajorE1ELSN_1ELNSM_7ScaleInE0ELSO_0EEEEEENS4_6LayoutISC_NS5_IJNSA_ILi0EEESS_SS_EEEEENS5_IJNS4_10UnderscoreESV_SV_EEEEENS4_13SM90_TMA_LOADENS4_14ComposedLayoutINS4_7SwizzleILi3ELi4ELi3EEENS4_18smem_ptr_flag_bitsILi16EEENSR_INS5_IJNSA_ILi64EEENSA_ILi8EEEEEENS5_IJSB_S14_EEEEEEEvNS4_8identityESY_S19_vS1A_EENS_8epilogue10collective18CollectiveEpilogueINS1C_23Sm100TmaWarpSpecializedILi4ELi2ELi32ELb1ELb0EEEJSG_NS5_IJNSR_ISE_SB_EENSR_ISF_SB_EEEEESH_NS5_IJlSB_lEEESH_S1K_NS1C_6fusion15FusionCallbacksIS1G_NS1L_17LinearCombinationISH_fSH_fLNS_15FloatRoundStyleE2EEESG_S1J_JEEENS4_5SM1004TMEM4LOAD26SM100_TMEM_LOAD_32dp32b32xESY_NSZ_INS10_ILi2ELi4ELi3EEES13_NSR_INS5_IJS15_SF_EEENS5_IJSF_SB_EEEEEEENS4_39AutoVectorizingCopyWithAssumedAlignmentILi128EEENS4_14SM90_TMA_STOREES1Z_S21_S21_EEEvvEEEEvNT_6ParamsE,"ax",@progbits
	.align	128
.text._ZN7cutlass13device_kernelINS_4gemm6kernel13GemmUniversalIN4cute5tupleIJiiiiEEENS1_10collective13CollectiveMmaINS1_35MainloopSm100TmaUmmaWarpSpecializedILi12ELi2ELi4ENS5_IJNS4_1CILi1EEESB_SB_EEEEENS5_IJNSA_ILi128EEESE_NSA_ILi32EEEEEENS_10bfloat16_tENS5_IJSB_llEEESH_SI_NS4_8TiledMMAINS4_8MMA_AtomIJNS4_20SM100_MMA_F16BF16_SSISH_SH_fLi128ELi128ELNS4_4UMMA5MajorE1ELSN_1ELNSM_7ScaleInE0ELSO_0EEEEEENS4_6LayoutISC_NS5_IJNSA_ILi0EEESS_SS_EEEEENS5_IJNS4_10UnderscoreESV_SV_EEEEENS4_13SM90_TMA_LOADENS4_14ComposedLayoutINS4_7SwizzleILi3ELi4ELi3EEENS4_18smem_ptr_flag_bitsILi16EEENSR_INS5_IJNSA_ILi64EEENSA_ILi8EEEEEENS5_IJSB_S14_EEEEEEEvNS4_8identityESY_S19_vS1A_EENS_8epilogue10collective18CollectiveEpilogueINS1C_23Sm100TmaWarpSpecializedILi4ELi2ELi32ELb1ELb0EEEJSG_NS5_IJNSR_ISE_SB_EENSR_ISF_SB_EEEEESH_NS5_IJlSB_lEEESH_S1K_NS1C_6fusion15FusionCallbacksIS1G_NS1L_17LinearCombinationISH_fSH_fLNS_15FloatRoundStyleE2EEESG_S1J_JEEENS4_5SM1004TMEM4LOAD26SM100_TMEM_LOAD_32dp32b32xESY_NSZ_INS10_ILi2ELi4ELi3EEES13_NSR_INS5_IJS15_SF_EEENS5_IJSF_SB_EEEEEEENS4_39AutoVectorizingCopyWithAssumedAlignmentILi128EEENS4_14SM90_TMA_STOREES1Z_S21_S21_EEEvvEEEEvNT_6ParamsE:
        .type           _ZN7cutlass13device_kernelINS_4gemm6kernel13GemmUniversalIN4cute5tupleIJiiiiEEENS1_10collective13CollectiveMmaINS1_35MainloopSm100TmaUmmaWarpSpecializedILi12ELi2ELi4ENS5_IJNS4_1CILi1EEESB_SB_EEEEENS5_IJNSA_ILi128EEESE_NSA_ILi32EEEEEENS_10bfloat16_tENS5_IJSB_llEEESH_SI_NS4_8TiledMMAINS4_8MMA_AtomIJNS4_20SM100_MMA_F16BF16_SSISH_SH_fLi128ELi128ELNS4_4UMMA5MajorE1ELSN_1ELNSM_7ScaleInE0ELSO_0EEEEEENS4_6LayoutISC_NS5_IJNSA_ILi0EEESS_SS_EEEEENS5_IJNS4_10UnderscoreESV_SV_EEEEENS4_13SM90_TMA_LOADENS4_14ComposedLayoutINS4_7SwizzleILi3ELi4ELi3EEENS4_18smem_ptr_flag_bitsILi16EEENSR_INS5_IJNSA_ILi64EEENSA_ILi8EEEEEENS5_IJSB_S14_EEEEEEEvNS4_8identityESY_S19_vS1A_EENS_8epilogue10collective18CollectiveEpilogueINS1C_23Sm100TmaWarpSpecializedILi4ELi2ELi32ELb1ELb0EEEJSG_NS5_IJNSR_ISE_SB_EENSR_ISF_SB_EEEEESH_NS5_IJlSB_lEEESH_S1K_NS1C_6fusion15FusionCallbacksIS1G_NS1L_17LinearCombinationISH_fSH_fLNS_15FloatRoundStyleE2EEESG_S1J_JEEENS4_5SM1004TMEM4LOAD26SM100_TMEM_LOAD_32dp32b32xESY_NSZ_INS10_ILi2ELi4ELi3EEES13_NSR_INS5_IJS15_SF_EEENS5_IJSF_SB_EEEEEEENS4_39AutoVectorizingCopyWithAssumedAlignmentILi128EEENS4_14SM90_TMA_STOREES1Z_S21_S21_EEEvvEEEEvNT_6ParamsE,@function
        .size           _ZN7cutlass13device_kernelINS_4gemm6kernel13GemmUniversalIN4cute5tupleIJiiiiEEENS1_10collective13CollectiveMmaINS1_35MainloopSm100TmaUmmaWarpSpecializedILi12ELi2ELi4ENS5_IJNS4_1CILi1EEESB_SB_EEEEENS5_IJNSA_ILi128EEESE_NSA_ILi32EEEEEENS_10bfloat16_tENS5_IJSB_llEEESH_SI_NS4_8TiledMMAINS4_8MMA_AtomIJNS4_20SM100_MMA_F16BF16_SSISH_SH_fLi128ELi128ELNS4_4UMMA5MajorE1ELSN_1ELNSM_7ScaleInE0ELSO_0EEEEEENS4_6LayoutISC_NS5_IJNSA_ILi0EEESS_SS_EEEEENS5_IJNS4_10UnderscoreESV_SV_EEEEENS4_13SM90_TMA_LOADENS4_14ComposedLayoutINS4_7SwizzleILi3ELi4ELi3EEENS4_18smem_ptr_flag_bitsILi16EEENSR_INS5_IJNSA_ILi64EEENSA_ILi8EEEEEENS5_IJSB_S14_EEEEEEEvNS4_8identityESY_S19_vS1A_EENS_8epilogue10collective18CollectiveEpilogueINS1C_23Sm100TmaWarpSpecializedILi4ELi2ELi32ELb1ELb0EEEJSG_NS5_IJNSR_ISE_SB_EENSR_ISF_SB_EEEEESH_NS5_IJlSB_lEEESH_S1K_NS1C_6fusion15FusionCallbacksIS1G_NS1L_17LinearCombinationISH_fSH_fLNS_15FloatRoundStyleE2EEESG_S1J_JEEENS4_5SM1004TMEM4LOAD26SM100_TMEM_LOAD_32dp32b32xESY_NSZ_INS10_ILi2ELi4ELi3EEES13_NSR_INS5_IJS15_SF_EEENS5_IJSF_SB_EEEEEEENS4_39AutoVectorizingCopyWithAssumedAlignmentILi128EEENS4_14SM90_TMA_STOREES1Z_S21_S21_EEEvvEEEEvNT_6ParamsE,(.L_x_201 - _ZN7cutlass13device_kernelINS_4gemm6kernel13GemmUniversalIN4cute5tupleIJiiiiEEENS1_10collective13CollectiveMmaINS1_35MainloopSm100TmaUmmaWarpSpecializedILi12ELi2ELi4ENS5_IJNS4_1CILi1EEESB_SB_EEEEENS5_IJNSA_ILi128EEESE_NSA_ILi32EEEEEENS_10bfloat16_tENS5_IJSB_llEEESH_SI_NS4_8TiledMMAINS4_8MMA_AtomIJNS4_20SM100_MMA_F16BF16_SSISH_SH_fLi128ELi128ELNS4_4UMMA5MajorE1ELSN_1ELNSM_7ScaleInE0ELSO_0EEEEEENS4_6LayoutISC_NS5_IJNSA_ILi0EEESS_SS_EEEEENS5_IJNS4_10UnderscoreESV_SV_EEEEENS4_13SM90_TMA_LOADENS4_14ComposedLayoutINS4_7SwizzleILi3ELi4ELi3EEENS4_18smem_ptr_flag_bitsILi16EEENSR_INS5_IJNSA_ILi64EEENSA_ILi8EEEEEENS5_IJSB_S14_EEEEEEEvNS4_8identityESY_S19_vS1A_EENS_8epilogue10collective18CollectiveEpilogueINS1C_23Sm100TmaWarpSpecializedILi4ELi2ELi32ELb1ELb0EEEJSG_NS5_IJNSR_ISE_SB_EENSR_ISF_SB_EEEEESH_NS5_IJlSB_lEEESH_S1K_NS1C_6fusion15FusionCallbacksIS1G_NS1L_17LinearCombinationISH_fSH_fLNS_15FloatRoundStyleE2EEESG_S1J_JEEENS4_5SM1004TMEM4LOAD26SM100_TMEM_LOAD_32dp32b32xESY_NSZ_INS10_ILi2ELi4ELi3EEES13_NSR_INS5_IJS15_SF_EEENS5_IJSF_SB_EEEEEEENS4_39AutoVectorizingCopyWithAssumedAlignmentILi128EEENS4_14SM90_TMA_STOREES1Z_S21_S21_EEEvvEEEEvNT_6ParamsE)
        .other          _ZN7cutlass13device_kernelINS_4gemm6kernel13GemmUniversalIN4cute5tupleIJiiiiEEENS1_10collective13CollectiveMmaINS1_35MainloopSm100TmaUmmaWarpSpecializedILi12ELi2ELi4ENS5_IJNS4_1CILi1EEESB_SB_EEEEENS5_IJNSA_ILi128EEESE_NSA_ILi32EEEEEENS_10bfloat16_tENS5_IJSB_llEEESH_SI_NS4_8TiledMMAINS4_8MMA_AtomIJNS4_20SM100_MMA_F16BF16_SSISH_SH_fLi128ELi128ELNS4_4UMMA5MajorE1ELSN_1ELNSM_7ScaleInE0ELSO_0EEEEEENS4_6LayoutISC_NS5_IJNSA_ILi0EEESS_SS_EEEEENS5_IJNS4_10UnderscoreESV_SV_EEEEENS4_13SM90_TMA_LOADENS4_14ComposedLayoutINS4_7SwizzleILi3ELi4ELi3EEENS4_18smem_ptr_flag_bitsILi16EEENSR_INS5_IJNSA_ILi64EEENSA_ILi8EEEEEENS5_IJSB_S14_EEEEEEEvNS4_8identityESY_S19_vS1A_EENS_8epilogue10collective18CollectiveEpilogueINS1C_23Sm100TmaWarpSpecializedILi4ELi2ELi32ELb1ELb0EEEJSG_NS5_IJNSR_ISE_SB_EENSR_ISF_SB_EEEEESH_NS5_IJlSB_lEEESH_S1K_NS1C_6fusion15FusionCallbacksIS1G_NS1L_17LinearCombinationISH_fSH_fLNS_15FloatRoundStyleE2EEESG_S1J_JEEENS4_5SM1004TMEM4LOAD26SM100_TMEM_LOAD_32dp32b32xESY_NSZ_INS10_ILi2ELi4ELi3EEES13_NSR_INS5_IJS15_SF_EEENS5_IJSF_SB_EEEEEEENS4_39AutoVectorizingCopyWithAssumedAlignmentILi128EEENS4_14SM90_TMA_STOREES1Z_S21_S21_EEEvvEEEEvNT_6ParamsE,@"STO_CUDA_ENTRY STV_DEFAULT"
_ZN7cutlass13device_kernelINS_4gemm6kernel13GemmUniversalIN4cute5tupleIJiiiiEEENS1_10collective13CollectiveMmaINS1_35MainloopSm100TmaUmmaWarpSpecializedILi12ELi2ELi4ENS5_IJNS4_1CILi1EEESB_SB_EEEEENS5_IJNSA_ILi128EEESE_NSA_ILi32EEEEEENS_10bfloat16_tENS5_IJSB_llEEESH_SI_NS4_8TiledMMAINS4_8MMA_AtomIJNS4_20SM100_MMA_F16BF16_SSISH_SH_fLi128ELi128ELNS4_4UMMA5MajorE1ELSN_1ELNSM_7ScaleInE0ELSO_0EEEEEENS4_6LayoutISC_NS5_IJNSA_ILi0EEESS_SS_EEEEENS5_IJNS4_10UnderscoreESV_SV_EEEEENS4_13SM90_TMA_LOADENS4_14ComposedLayoutINS4_7SwizzleILi3ELi4ELi3EEENS4_18smem_ptr_flag_bitsILi16EEENSR_INS5_IJNSA_ILi64EEENSA_ILi8EEEEEENS5_IJSB_S14_EEEEEEEvNS4_8identityESY_S19_vS1A_EENS_8epilogue10collective18CollectiveEpilogueINS1C_23Sm100TmaWarpSpecializedILi4ELi2ELi32ELb1ELb0EEEJSG_NS5_IJNSR_ISE_SB_EENSR_ISF_SB_EEEEESH_NS5_IJlSB_lEEESH_S1K_NS1C_6fusion15FusionCallbacksIS1G_NS1L_17LinearCombinationISH_fSH_fLNS_15FloatRoundStyleE2EEESG_S1J_JEEENS4_5SM1004TMEM4LOAD26SM100_TMEM_LOAD_32dp32b32xESY_NSZ_INS10_ILi2ELi4ELi3EEES13_NSR_INS5_IJS15_SF_EEENS5_IJSF_SB_EEEEEEENS4_39AutoVectorizingCopyWithAssumedAlignmentILi128EEENS4_14SM90_TMA_STOREES1Z_S21_S21_EEEvvEEEEvNT_6ParamsE:
[----:B------:R-:W1:Y:S01]  /*0000*/  LDC R1, c[0x0][0x37c] ;  /* 0x0000df00ff017b82 */ /* 0x000e620000000800 */
[----:B------:R-:W2:Y:S01]  /*0010*/  S2R R101, SR_TID.X ;  /* 0x0000000000657919 */ /* 0x000ea20000002100 */
[----:B------:R-:W3:Y:S01]  /*0020*/  LDCU.64 UR4, c[0x0][0x890] ;  /* 0x00011200ff0477ac */ /* 0x000ee20008000a00 */
[----:B------:R-:W-:Y:S02]  /*0030*/  PRMT R88, RZ, 0x7610, R88 ;  /* 0x00007610ff587816 */ /* 0x000fe40000000058 */
[----:B------:R-:W-:Y:S01]  /*0040*/  ELECT P5, URZ, PT ;  /* 0x0000000000ff782f */ /* 0x000fe200038a0000 */
[----:B------:R-:W4:Y:S01]  /*0050*/  LDCU.64 UR46, c[0x0][0x358] ;  /* 0x00006b00ff2e77ac */ /* 0x000f220008000a00 */
[----:B---3--:R-:W-:-:S04]  /*0060*/  UISETP.NE.U32.AND UP0, UPT, UR4, URZ, UPT ;  /* 0x000000ff0400728c */ /* 0x008fc8000bf05070 */
[----:B------:R-:W-:Y:S01]  /*0070*/  UISETP.NE.AND.EX UP0, UPT, UR5, URZ, UPT, UP0 ;  /* 0x000000ff0500728c */ /* 0x000fe2000bf05300 */
[----:B--2---:R-:W-:-:S05]  /*0080*/  SHF.R.U32.HI R92, RZ, 0x5, R101 ;  /* 0x00000005ff5c7819 */ /* 0x004fca0000011665 */
[----:B------:R-:W2:Y:S02]  /*0090*/  SHFL.IDX PT, R0, R92, RZ, 0x1f ;  /* 0x00001fff5c007589 */ /* 0x000ea400000e0000 */
[----:B--2---:R-:W-:Y:S01]  /*00a0*/  R2UR UR8, R0 ;  /* 0x00000000000872ca */ /* 0x004fe200000e0000 */
[----:B-1--4-:R-:W-:-:S14]  /*00b0*/  BRA.U UP0, `(.L_x_0) ;  /* 0x00000001002c7547 */ /* 0x012fdc000b800000 */
[----:B------:R-:W1:Y:S02]  /*00c0*/  LDCU.64 UR6, c[0x0][0x888] ;  /* 0x00011100ff0677ac */ /* 0x000e640008000a00 */
[----:B-1----:R-:W-:-:S04]  /*00d0*/  UISETP.NE.U32.AND UP0, UPT, UR6, URZ, UPT ;  /* 0x000000ff0600728c */ /* 0x002fc8000bf05070 */
[----:B------:R-:W-:-:S09]  /*00e0*/  UISETP.NE.AND.EX UP0, UPT, UR7, URZ, UPT, UP0 ;  /* 0x000000ff0700728c */ /* 0x000fd2000bf05300 */
[----:B------:R-:W-:Y:S05]  /*00f0*/  BRA.U !UP0, `(.L_x_1) ;  /* 0x0000000108107547 */ /* 0x000fea000b800000 */
[----:B------:R-:W1:Y:S02]  /*0100*/  LDC.64 R2, c[0x0][0x888] ;  /* 0x00022200ff027b82 */ /* 0x000e640000000a00 */
[----:B-1----:R1:W5:Y:S01]  /*0110*/  LDG.E R49, desc[UR46][R2.64] ;  /* 0x0000002e02317981 */ /* 0x002362000c1e1900 */
[----:B------:R-:W-:Y:S01]  /*0120*/  HFMA2 R88, -RZ, RZ, 0, 5.9604644775390625e-08 ;  /* 0x00000001ff587431 */ /* 0x000fe200000001ff */
[----:B------:R-:W-:Y:S05]  /*0130*/  BRA `(.L_x_0) ;  /* 0x00000000000c7947 */ /* 0x000fea0003800000 */
.L_x_1:
[----:B------:R-:W1:Y:S01]  /*0140*/  LDCU UR6, c[0x0][0x880] ;  /* 0x00011000ff0677ac */ /* 0x000e620008000800 */
[----:B------:R-:W-:Y:S01]  /*0150*/  HFMA2 R88, -RZ, RZ, 0, 5.9604644775390625e-08 ;  /* 0x00000001ff587431 */ /* 0x000fe200000001ff */
[----:B-1----:R-:W-:-:S07]  /*0160*/  MOV R49, UR6 ;  /* 0x0000000600317c02 */ /* 0x002fce0008000f00 */
.L_x_0:
[----:B------:R-:W2:Y:S02]  /*0170*/  LDCU.64 UR6, c[0x0][0x8b0] ;  /* 0x00011600ff0677ac */ /* 0x000ea40008000a00 */
[----:B--2---:R-:W-:-:S04]  /*0180*/  UISETP.NE.U32.AND UP0, UPT, UR6, URZ, UPT ;  /* 0x000000ff0600728c */ /* 0x004fc8000bf05070 */
[----:B------:R-:W-:-:S09]  /*0190*/  UISETP.NE.AND.EX UP0, UPT, UR7, URZ, UPT, UP0 ;  /* 0x000000ff0700728c */ /* 0x000fd2000bf05300 */
[----:B------:R-:W-:Y:S05]  /*01a0*/  BRA.U UP0, `(.L_x_2) ;  /* 0x0000000100247547 */ /* 0x000fea000b800000 */
[----:B------:R-:W2:Y:S02]  /*01b0*/  LDCU.64 UR6, c[0x0][0x8a8] ;  /* 0x00011500ff0677ac */ /* 0x000ea40008000a00 */
[----:B--2---:R-:W-:-:S04]  /*01c0*/  UISETP.NE.U32.AND UP0, UPT, UR6, URZ, UPT ;  /* 0x000000ff0600728c */ /* 0x004fc8000bf05070 */
[----:B------:R-:W-:-:S09]  /*01d0*/  UISETP.NE.AND.EX UP0, UPT, UR7, URZ, UPT, UP0 ;  /* 0x000000ff0700728c */ /* 0x000fd2000bf05300 */
[----:B------:R-:W-:Y:S05]  /*01e0*/  BRA.U !UP0, `(.L_x_3) ;  /* 0x00000001080c7547 */ /* 0x000fea000b800000 */
[----:B-1----:R-:W1:Y:S02]  /*01f0*/  LDC.64 R2, c[0x0][0x8a8] ;  /* 0x00022a00ff027b82 */ /* 0x002e640000000a00 */
[----:B-1----:R2:W5:Y:S01]  /*0200*/  LDG.E R47, desc[UR46][R2.64] ;  /* 0x0000002e022f7981 */ /* 0x002562000c1e1900 */
[----:B------:R-:W-:Y:S05]  /*0210*/  BRA `(.L_x_2) ;  /* 0x0000000000087947 */ /* 0x000fea0003800000 */
.L_x_3:
[----:B------:R-:W2:Y:S02]  /*0220*/  LDCU UR6, c[0x0][0x8a0] ;  /* 0x00011400ff0677ac */ /* 0x000ea40008000800 */
[----:B--2---:R-:W-:Y:S02]  /*0230*/  MOV R47, UR6 ;  /* 0x00000006002f7c02 */ /* 0x004fe40008000f00 */
.L_x_2:
[----:B------:R-:W-:Y:S01]  /*0240*/  IMAD.U32 R0, RZ, RZ, UR8 ;  /* 0x00000008ff007e24 */ /* 0x000fe2000f8e00ff */
[----:B------:R-:W-:Y:S04]  /*0250*/  BSSY.RECONVERGENT B0, `(.L_x_4) ;  /* 0x000000c000007945 */ /* 0x000fe80003800200 */
[C---:B------:R-:W-:Y:S02]  /*0260*/  ISETP.NE.OR P1, PT, R0.reuse, 0x1, !P5 ;  /* 0x000000010000780c */ /* 0x040fe40006f25670 */
[----:B------:R-:W-:-:S11]  /*0270*/  ISETP.NE.OR P0, PT, R0, 0x3, !P5 ;  /* 0x000000030000780c */ /* 0x000fd60006f05670 */
[----:B------:R-:W-:Y:S05]  /*0280*/  @P1 BRA `(.L_x_5) ;  /* 0x0000000000201947 */ /* 0x000fea0003800000 */
[----:B------:R-:W3:Y:S02]  /*0290*/  LDCU.64 UR6, c[0x0][0x348] ;  /* 0x00006900ff0677ac */ /* 0x000ee40008000a00 */
[----:B---3--:R-:W-:Y:S02]  /*02a0*/  UIADD3 UR10, UP1, UPT, UR6, 0x80, URZ ;  /* 0x00000080060a7890 */ /* 0x008fe4000ff3e0ff */
[----:B------:R-:W-:Y:S02]  /*02b0*/  UIADD3 UR6, UP0, UPT, UR6, 0x180, URZ ;  /* 0x0000018006067890 */ /* 0x000fe4000ff1e0ff */
[----:B------:R-:W-:Y:S02]  /*02c0*/  UIADD3.X UR11, UPT, UPT, URZ, UR7, URZ, UP1, !UPT ;  /* 0x00000007ff0b7290 */ /* 0x000fe40008ffe4ff */
[----:B------:R-:W-:-:S07]  /*02d0*/  UIADD3.X UR7, UPT, UPT, URZ, UR7, URZ, UP0, !UPT ;  /* 0x00000007ff077290 */ /* 0x000fce00087fe4ff */
[----:B------:R3:W-:Y:S02]  /*02e0*/  UTMACCTL.PF [UR10] ;  /* 0x000000000a0079b9 */ /* 0x0007e40008040000 */
[----:B------:R3:W-:Y:S02]  /*02f0*/  UTMACCTL.PF [UR6] ;  /* 0x00000000060079b9 */ /* 0x0007e40008040000 */
[----:B---3--:R-:W-:Y:S01]  /*0300*/  NOP ;  /* 0x0000000000007918 */ /* 0x008fe20000000000 */
.L_x_5:
[----:B------:R-:W-:Y:S05]  /*0310*/  BSYNC.RECONVERGENT B0 ;  /* 0x0000000000007941 */ /* 0x000fea0003800200 */
.L_x_4:
[----:B------:R-:W-:Y:S04]  /*0320*/  BSSY.RECONVERGENT B0, `(.L_x_6) ;  /* 0x000000a000007945 */ /* 0x000fe80003800200 */
        /* <DEDUP_REMOVED lines=9> */
.L_x_7:
[----:B------:R-:W-:Y:S05]  /*03c0*/  BSYNC.RECONVERGENT B0 ;  /* 0x0000000000007941 */ /* 0x000fea0003800200 */
.L_x_6:
[----:B------:R-:W3:Y:S01]  /*03d0*/  LDCU.64 UR6, c[0x0][0x888] ;  /* 0x00011100ff0677ac */ /* 0x000ee20008000a00 */
[----:B------:R-:W-:Y:S02]  /*03e0*/  UISETP.EQ.U32.AND UP1, UPT, UR4, URZ, UPT ;  /* 0x000000ff0400728c */ /* 0x000fe4000bf22070 */
[----:B------:R-:W-:Y:S02]  /*03f0*/  UPLOP3.LUT UP2, UPT, UPT, UPT, UPT, 0x80, 0x8 ;  /* 0x000000000008789c */ /* 0x000fe40003f4f070 */
[----:B---3--:R-:W-:-:S04]  /*0400*/  UISETP.NE.U32.AND UP0, UPT, UR6, URZ, UPT ;  /* 0x000000ff0600728c */ /* 0x008fc8000bf05070 */
[----:B------:R-:W-:-:S04]  /*0410*/  UISETP.NE.AND.EX UP0, UPT, UR7, URZ, UPT, UP0 ;  /* 0x000000ff0700728c */ /* 0x000fc8000bf05300 */
[----:B------:R-:W-:-:S04]  /*0420*/  UISETP.EQ.OR.EX UP3, UPT, UR5, URZ, !UP0, UP1 ;  /* 0x000000ff0500728c */ /* 0x000fc8000c762710 */
[----:B------:R-:W-:-:S05]  /*0430*/  UP2UR UR50, UPR, URZ, 0x8 ;  /* 0x00000008ff327883 */ /* 0x000fca0008000000 */
[----:B------:R-:W-:Y:S07]  /*0440*/  BRA.U !UP3, `(.L_x_8) ;  /* 0x000000010b207547 */ /* 0x000fee000b800000 */
[----:B------:R-:W-:Y:S01]  /*0450*/  UISETP.NE.U32.AND UP2, UPT, UR4, URZ, UPT ;  /* 0x000000ff0400728c */ /* 0x000fe2000bf45070 */
[----:B-----5:R-:W-:Y:S01]  /*0460*/  FSETP.NEU.AND P0, PT, R49, RZ, PT ;  /* 0x000000ff3100720b */ /* 0x020fe20003f0d000 */
[----:B------:R-:W-:Y:S02]  /*0470*/  USEL UR4, URZ, 0xffffffff, UP0 ;  /* 0xffffffffff047887 */ /* 0x000fe40008000000 */
[----:B------:R-:W-:-:S10]  /*0480*/  UISETP.NE.AND.EX UP2, UPT, UR5, URZ, UPT, UP2 ;  /* 0x000000ff0500728c */ /* 0x000fd4000bf45320 */
[----:B------:R-:W-:Y:S01]  /*0490*/  VOTEU.ANY UP1, P0 ;  /* 0x0000000000ff7886 */ /* 0x000fe20000020100 */
[----:B------:R-:W-:-:S04]  /*04a0*/  @!UP2 USEL UR4, URZ, 0xffffffff, UP1 ;  /* 0xffffffffff04a887 */ /* 0x000fc80008800000 */
[----:B------:R-:W-:-:S04]  /*04b0*/  ULOP3.LUT UR4, UR4, 0x1, URZ, 0xc0, !UPT ;  /* 0x0000000104047892 */ /* 0x000fc8000f8ec0ff */
[----:B------:R-:W-:-:S11]  /*04c0*/  UISETP.NE.U32.AND UP2, UPT, UR4, 0x1, UPT ;  /* 0x000000010400788c */ /* 0x000fd6000bf45070 */
.L_x_8:
[----:B-12---:R-:W1:Y:S01]  /*04d0*/  SHFL.IDX PT, R2, R92, RZ, 0x1f ;  /* 0x00001fff5c027589 */ /* 0x006e6200000e0000 */
[----:B------:R-:W-:-:S04]  /*04e0*/  UISETP.NE.AND UP1, UPT, UR8, 0x2, UPT ;  /* 0x000000020800788c */ /* 0x000fc8000bf25270 */
[----:B------:R-:W-:Y:S01]  /*04f0*/  USEL UR6, URZ, 0x1, UP1 ;  /* 0x00000001ff067887 */ /* 0x000fe20008800000 */
[----:B-1----:R-:W-:-:S13]  /*0500*/  ISETP.NE.AND P0, PT, R2, RZ, PT ;  /* 0x000000ff0200720c */ /* 0x002fda0003f05270 */
[----:B------:R-:W-:Y:S05]  /*0510*/  @P0 BRA `(.L_x_9) ;  /* 0x0000000000940947 */ /* 0x000fea0003800000 */
[----:B------:R-:W-:Y:S01]  /*0520*/  ELECT P0, URZ, PT ;  /* 0x0000000000ff782f */ /* 0x000fe20003800000 */
[----:B------:R-:W-:-:S12]  /*0530*/  BSSY.RECONVERGENT B0, `(.L_x_9) ;  /* 0x0000023000007945 */ /* 0x000fd80003800200 */
[----:B------:R-:W-:Y:S05]  /*0540*/  @!P0 BRA `(.L_x_10) ;  /* 0x0000000000848947 */ /* 0x000fea0003800000 */
[----:B------:R-:W1:Y:S01]  /*0550*/  S2UR UR5, SR_CgaCtaId ;  /* 0x00000000000579c3 */ /* 0x000e620000008800 */
[----:B------:R-:W-:Y:S01]  /*0560*/  UMOV UR7, 0x400 ;  /* 0x0000040000077882 */ /* 0x000fe20000000000 */
[----:B------:R-:W-:Y:S02]  /*0570*/  UMOV UR4, 0x1 ;  /* 0x0000000100047882 */ /* 0x000fe40000000000 */
[----:B------:R-:W-:-:S04]  /*0580*/  UIADD3 UR10, UPT, UPT, -UR4, 0x100000, URZ ;  /* 0x00100000040a7890 */ /* 0x000fc8000fffe1ff */
[----:B------:R-:W-:Y:S02]  /*0590*/  USHF.L.U32 UR11, UR10, 0xb, URZ ;  /* 0x0000000b0a0b7899 */ /* 0x000fe400080006ff */
[----:B------:R-:W-:Y:S02]  /*05a0*/  USHF.L.U32 UR10, UR10, 0x1, URZ ;  /* 0x000000010a0a7899 */ /* 0x000fe400080006ff */
[----:B-1----:R-:W-:Y:S01]  /*05b0*/  ULEA UR5, UR5, UR7, 0x18 ;  /* 0x0000000705057291 */ /* 0x002fe2000f8ec0ff */
[----:B------:R-:W1:Y:S11]  /*05c0*/  FENCE.VIEW.ASYNC.S ;  /* 0x00000000000073c6 */ /* 0x000e760000000000 */
[----:B-1----:R1:W2:Y:S01]  /*05d0*/  SYNCS.EXCH.64 URZ, [UR5], UR10 ;  /* 0x0000000a05ff75b2 */ /* 0x0022a20008000100 */
[----:B------:R1:W3:Y:S01]  /*05e0*/  SYNCS.EXCH.64 URZ, [UR5+0x60], UR10 ;  /* 0x0000600a05ff75b2 */ /* 0x0002e20008000100 */
[----:B------:R1:W4:Y:S01]  /*05f0*/  SYNCS.EXCH.64 URZ, [UR5+0x8], UR10 ;  /* 0x0000080a05ff75b2 */ /* 0x0003220008000100 */
[----:B------:R1:W1:Y:S01]  /*0600*/  SYNCS.EXCH.64 URZ, [UR5+0x68], UR10 ;  /* 0x0000680a05ff75b2 */ /* 0x0002620008000100 */
        /* <DEDUP_REMOVED lines=20> */
[----:B--2---:R-:W-:Y:S01]  /*0750*/  NOP ;  /* 0x0000000000007918 */ /* 0x004fe20000000000 */
.L_x_10:
[----:B-1----:R-:W-:Y:S05]  /*0760*/  BSYNC.RECONVERGENT B0 ;  /* 0x0000000000007941 */ /* 0x002fea0003800200 */
.L_x_9:
[----:B------:R-:W1:Y:S01]  /*0770*/  SHFL.IDX PT, R2, R92, RZ, 0x1f ;  /* 0x00001fff5c027589 */ /* 0x000e6200000e0000 */
[----:B------:R-:W-:Y:S01]  /*0780*/  NOP ;  /* 0x0000000000007918 */ /* 0x000fe20000000000 */
[----:B-1----:R-:W-:-:S13]  /*0790*/  ISETP.NE.AND P0, PT, R2, 0x1, PT ;  /* 0x000000010200780c */ /* 0x002fda0003f05270 */
[----:B------:R-:W-:Y:S05]  /*07a0*/  @P0 BRA `(.L_x_11) ;  /* 0x0000000000580947 */ /* 0x000fea0003800000 */
[----:B------:R-:W1:Y:S01]  /*07b0*/  S2UR UR7, SR_CgaCtaId ;  /* 0x00000000000779c3 */ /* 0x000e620000008800 */
[----:B------:R-:W-:Y:S01]  /*07c0*/  UMOV UR9, 0x400 ;  /* 0x0000040000097882 */ /* 0x000fe20000000000 */
[----:B------:R-:W-:Y:S01]  /*07d0*/  UMOV UR5, 0x20 ;  /* 0x0000002000057882 */ /* 0x000fe20000000000 */
[----:B------:R-:W-:Y:S01]  /*07e0*/  UMOV UR4, 0x80 ;  /* 0x0000008000047882 */ /* 0x000fe20000000000 */
[----:B------:R-:W-:-:S04]  /*07f0*/  UIADD3 UR10, UPT, UPT, -UR5, 0x100000, URZ ;  /* 0x00100000050a7890 */ /* 0x000fc8000fffe1ff */
[----:B------:R-:W-:Y:S02]  /*0800*/  USHF.L.U32 UR11, UR10, 0xb, URZ ;  /* 0x0000000b0a0b7899 */ /* 0x000fe400080006ff */
[----:B------:R-:W-:Y:S02]  /*0810*/  USHF.L.U32 UR10, UR10, 0x1, URZ ;  /* 0x000000010a0a7899 */ /* 0x000fe400080006ff */
[----:B------:R-:W-:-:S04]  /*0820*/  UIADD3 UR4, UPT, UPT, -UR4, 0x100000, URZ ;  /* 0x0010000004047890 */ /* 0x000fc8000fffe1ff */
[----:B------:R-:W-:Y:S02]  /*0830*/  USHF.L.U32 UR5, UR4, 0xb, URZ ;  /* 0x0000000b04057899 */ /* 0x000fe400080006ff */
[----:B------:R-:W-:Y:S01]  /*0840*/  USHF.L.U32 UR4, UR4, 0x1, URZ ;  /* 0x0000000104047899 */ /* 0x000fe200080006ff */
[----:B------:R-:W-:Y:S01]  /*0850*/  ELECT P0, URZ, PT ;  /* 0x0000000000ff782f */ /* 0x000fe20003800000 */
[----:B-1----:R-:W-:Y:S01]  /*0860*/  ULEA UR7, UR7, UR9, 0x18 ;  /* 0x0000000907077291 */ /* 0x002fe2000f8ec0ff */
[----:B------:R-:W1:Y:S11]  /*0870*/  FENCE.VIEW.ASYNC.S ;  /* 0x00000000000073c6 */ /* 0x000e760000000000 */
[----:B-1----:R1:W2:Y:S01]  /*0880*/  SYNCS.EXCH.64 URZ, [UR7+0xc0], UR10 ;  /* 0x0000c00a07ff75b2 */ /* 0x0022a20008000100 */
[----:B------:R1:W1:Y:S01]  /*0890*/  SYNCS.EXCH.64 URZ, [UR7+0xe0], UR4 ;  /* 0x0000e00407ff75b2 */ /* 0x0002620008000100 */
[----:B------:R1:W1:Y:S01]  /*08a0*/  SYNCS.EXCH.64 URZ, [UR7+0xc8], UR10 ;  /* 0x0000c80a07ff75b2 */ /* 0x0002620008000100 */
[----:B------:R1:W1:Y:S01]  /*08b0*/  SYNCS.EXCH.64 URZ, [UR7+0xe8], UR4 ;  /* 0x0000e80407ff75b2 */ /* 0x0002620008000100 */
[----:B------:R1:W1:Y:S01]  /*08c0*/  SYNCS.EXCH.64 URZ, [UR7+0xd0], UR10 ;  /* 0x0000d00a07ff75b2 */ /* 0x0002620008000100 */
[----:B------:R1:W1:Y:S01]  /*08d0*/  SYNCS.EXCH.64 URZ, [UR7+0xf0], UR4 ;  /* 0x0000f00407ff75b2 */ /* 0x0002620008000100 */
[----:B------:R1:W1:Y:S01]  /*08e0*/  SYNCS.EXCH.64 URZ, [UR7+0xd8], UR10 ;  /* 0x0000d80a07ff75b2 */ /* 0x0002620008000100 */
[----:B------:R1:W1:Y:S01]  /*08f0*/  SYNCS.EXCH.64 URZ, [UR7+0xf8], UR4 ;  /* 0x0000f80407ff75b2 */ /* 0x0002620008000100 */
[----:B------:R-:W-:Y:S01]  /*0900*/  NOP ;  /* 0x0000000000007918 */ /* 0x000fe20000000000 */
.L_x_11:
[----:B------:R-:W3:Y:S01]  /*0910*/  SHFL.IDX PT, R2, R92, RZ, 0x1f ;  /* 0x00001fff5c027589 */ /* 0x000ee200000e0000 */
[----:B------:R-:W-:Y:S01]  /*0920*/  NOP ;  /* 0x0000000000007918 */ /* 0x000fe20000000000 */
[----:B---3--:R-:W-:-:S13]  /*0930*/  ISETP.NE.AND P0, PT, R2, 0x3, PT ;  /* 0x000000030200780c */ /* 0x008fda0003f05270 */
[----:B------:R-:W-:Y:S05]  /*0940*/  @P0 BRA `(.L_x_12) ;  /* 0x0000000000300947 */ /* 0x000fea0003800000 */
[----:B-1----:R-:W1:Y:S01]  /*0950*/  S2UR UR5, SR_CgaCtaId ;  /* 0x00000000000579c3 */ /* 0x002e620000008800 */
[----:B------:R-:W-:Y:S01]  /*0960*/  UMOV UR7, 0x400 ;  /* 0x0000040000077882 */ /* 0x000fe20000000000 */
[----:B------:R-:W-:Y:S01]  /*0970*/  UMOV UR4, 0x20 ;  /* 0x0000002000047882 */ /* 0x000fe20000000000 */
[----:B------:R-:W-:Y:S01]  /*0980*/  ELECT P0, URZ, PT ;  /* 0x0000000000ff782f */ /* 0x000fe20003800000 */
[----:B------:R-:W-:-:S04]  /*0990*/  UIADD3 UR10, UPT, UPT, -UR4, 0x100000, URZ ;  /* 0x00100000040a7890 */ /* 0x000fc8000fffe1ff */
[----:B------:R-:W-:Y:S02]  /*09a0*/  USHF.L.U32 UR11, UR10, 0xb, URZ ;  /* 0x0000000b0a0b7899 */ /* 0x000fe400080006ff */
[----:B------:R-:W-:Y:S02]  /*09b0*/  USHF.L.U32 UR10, UR10, 0x1, URZ ;  /* 0x000000010a0a7899 */ /* 0x000fe400080006ff */
[----:B-1----:R-:W-:Y:S01]  /*09c0*/  ULEA UR5, UR5, UR7, 0x18 ;  /* 0x0000000705057291 */ /* 0x002fe2000f8ec0ff */
[----:B------:R-:W1:Y:S11]  /*09d0*/  FENCE.VIEW.ASYNC.S ;  /* 0x00000000000073c6 */ /* 0x000e760000000000 */
[----:B-1----:R3:W1:Y:S01]  /*09e0*/  SYNCS.EXCH.64 URZ, [UR5+0x100], UR10 ;  /* 0x0001000a05ff75b2 */ /* 0x0026620008000100 */
[----:B------:R3:W1:Y:S02]  /*09f0*/  SYNCS.EXCH.64 URZ, [UR5+0x108], UR10 ;  /* 0x0001080a05ff75b2 */ /* 0x0006640008000100 */
[----:B---3--:R-:W-:Y:S01]  /*0a00*/  NOP ;  /* 0x0000000000007918 */ /* 0x008fe20000000000 */
.L_x_12:
[----:B------:R-:W3:Y:S01]  /*0a10*/  SHFL.IDX PT, R2, R92, RZ, 0x1f ;  /* 0x00001fff5c027589 */ /* 0x000ee200000e0000 */
[----:B------:R-:W-:Y:S01]  /*0a20*/  NOP ;  /* 0x0000000000007918 */ /* 0x000fe20000000000 */
[----:B---3--:R-:W-:-:S13]  /*0a30*/  ISETP.NE.AND P0, PT, R2, 0x4, PT ;  /* 0x000000040200780c */ /* 0x008fda0003f05270 */
[----:B------:R-:W-:Y:S05]  /*0a40*/  @P0 BRA `(.L_x_13) ;  /* 0x00000000004c0947 */ /* 0x000fea0003800000 */
[----:B-1----:R-:W1:Y:S01]  /*0a50*/  S2UR UR5, SR_CgaCtaId ;  /* 0x00000000000579c3 */ /* 0x002e620000008800 */
[----:B------:R-:W-:Y:S01]  /*0a60*/  UMOV UR9, 0x100 ;  /* 0x0000010000097882 */ /* 0x000fe20000000000 */
[----:B------:R-:W-:Y:S01]  /*0a70*/  UMOV UR7, 0x400 ;  /* 0x0000040000077882 */ /* 0x000fe20000000000 */
[----:B------:R-:W-:Y:S01]  /*0a80*/  USEL UR9, UR9, 0xe0, UP2 ;  /* 0x000000e009097887 */ /* 0x000fe20009000000 */
[----:B------:R-:W-:Y:S01]  /*0a90*/  UMOV UR4, 0x1 ;  /* 0x0000000100047882 */ /* 0x000fe20000000000 */
[----:B------:R-:W-:Y:S01]  /*0aa0*/  ELECT P0, URZ, PT ;  /* 0x0000000000ff782f */ /* 0x000fe20003800000 */
[----:B------:R-:W-:-:S04]  /*0ab0*/  UIADD3 UR10, UPT, UPT, -UR4, 0x100000, URZ ;  /* 0x00100000040a7890 */ /* 0x000fc8000fffe1ff */
[----:B------:R-:W-:Y:S02]  /*0ac0*/  USHF.L.U32 UR11, UR10, 0xb, URZ ;  /* 0x0000000b0a0b7899 */ /* 0x000fe400080006ff */
[----:B------:R-:W-:Y:S02]  /*0ad0*/  USHF.L.U32 UR10, UR10, 0x1, URZ ;  /* 0x000000010a0a7899 */ /* 0x000fe400080006ff */
[----:B------:R-:W-:-:S04]  /*0ae0*/  UIADD3 UR12, UPT, UPT, -UR9, 0x100000, URZ ;  /* 0x00100000090c7890 */ /* 0x000fc8000fffe1ff */
[----:B------:R-:W-:Y:S02]  /*0af0*/  USHF.L.U32 UR13, UR12, 0xb, URZ ;  /* 0x0000000b0c0d7899 */ /* 0x000fe400080006ff */
[----:B------:R-:W-:Y:S02]  /*0b00*/  USHF.L.U32 UR12, UR12, 0x1, URZ ;  /* 0x000000010c0c7899 */ /* 0x000fe400080006ff */
[----:B-1----:R-:W-:Y:S01]  /*0b10*/  ULEA UR5, UR5, UR7, 0x18 ;  /* 0x0000000705057291 */ /* 0x002fe2000f8ec0ff */
[----:B------:R-:W1:Y:S11]  /*0b20*/  FENCE.VIEW.ASYNC.S ;  /* 0x00000000000073c6 */ /* 0x000e760000000000 */
[----:B-1----:R3:W1:Y:S01]  /*0b30*/  SYNCS.EXCH.64 URZ, [UR5+0x110], UR10 ;  /* 0x0001100a05ff75b2 */ /* 0x0026620008000100 */
[----:B------:R3:W1:Y:S01]  /*0b40*/  SYNCS.EXCH.64 URZ, [UR5+0x120], UR12 ;  /* 0x0001200c05ff75b2 */ /* 0x0006620008000100 */
[----:B------:R3:W1:Y:S01]  /*0b50*/  SYNCS.EXCH.64 URZ, [UR5+0x118], UR10 ;  /* 0x0001180a05ff75b2 */ /* 0x0006620008000100 */
[----:B------:R3:W1:Y:S02]  /*0b60*/  SYNCS.EXCH.64 URZ, [UR5+0x128], UR12 ;  /* 0x0001280c05ff75b2 */ /* 0x0006640008000100 */
[----:B---3--:R-:W-:Y:S01]  /*0b70*/  NOP ;  /* 0x0000000000007918 */ /* 0x008fe20000000000 */
.L_x_13:
[----:B------:R-:W3:Y:S01]  /*0b80*/  SHFL.IDX PT, R2, R92, RZ, 0x1f ;  /* 0x00001fff5c027589 */ /* 0x000ee200000e0000 */
[----:B------:R-:W-:Y:S01]  /*0b90*/  NOP ;  /* 0x0000000000007918 */ /* 0x000fe20000000000 */
[----:B---3--:R-:W-:-:S13]  /*0ba0*/  ISETP.NE.AND P0, PT, R2, 0x5, PT ;  /* 0x000000050200780c */ /* 0x008fda0003f05270 */
[----:B------:R-:W-:Y:S05]  /*0bb0*/  @P0 BRA `(.L_x_14) ;  /* 0x0000000000580947 */ /* 0x000fea0003800000 */
[----:B-1----:R-:W1:Y:S01]  /*0bc0*/  S2UR UR7, SR_CgaCtaId ;  /* 0x00000000000779c3 */ /* 0x002e620000008800 */
        /* <DEDUP_REMOVED lines=12> */
[----:B-1----:R3:W1:Y:S01]  /*0c90*/  SYNCS.EXCH.64 URZ, [UR7+0x130], UR10 ;  /* 0x0001300a07ff75b2 */ /* 0x0026620008000100 */
[----:B------:R3:W1:Y:S01]  /*0ca0*/  SYNCS.EXCH.64 URZ, [UR7+0x150], UR4 ;  /* 0x0001500407ff75b2 */ /* 0x0006620008000100 */
[----:B------:R3:W1:Y:S01]  /*0cb0*/  SYNCS.EXCH.64 URZ, [UR7+0x138], UR10 ;  /* 0x0001380a07ff75b2 */ /* 0x0006620008000100 */
[----:B------:R3:W1:Y:S01]  /*0cc0*/  SYNCS.EXCH.64 URZ, [UR7+0x158], UR4 ;  /* 0x0001580407ff75b2 */ /* 0x0006620008000100 */
[----:B------:R3:W1:Y:S01]  /*0cd0*/  SYNCS.EXCH.64 URZ, [UR7+0x140], UR10 ;  /* 0x0001400a07ff75b2 */ /* 0x0006620008000100 */
[----:B------:R3:W1:Y:S01]  /*0ce0*/  SYNCS.EXCH.64 URZ, [UR7+0x160], UR4 ;  /* 0x0001600407ff75b2 */ /* 0x0006620008000100 */
[----:B------:R3:W1:Y:S01]  /*0cf0*/  SYNCS.EXCH.64 URZ, [UR7+0x148], UR10 ;  /* 0x0001480a07ff75b2 */ /* 0x0006620008000100 */
[----:B------:R3:W1:Y:S02]  /*0d00*/  SYNCS.EXCH.64 URZ, [UR7+0x168], UR4 ;  /* 0x0001680407ff75b2 */ /* 0x0006640008000100 */
[----:B---3--:R-:W-:Y:S01]  /*0d10*/  NOP ;  /* 0x0000000000007918 */ /* 0x008fe20000000000 */
.L_x_14:
        /* <DEDUP_REMOVED lines=18> */
.L_x_15:
[----:B-1----:R-:W1:Y:S01]  /*0e40*/  S2UR UR5, SR_CTAID.X ;  /* 0x00000000000579c3 */ /* 0x002e620000002500 */
[----:B------:R-:W-:-:S05]  /*0e50*/  CS2R.32 R87, SR_CgaSize ;  /* 0x0000000000577805 */ /* 0x000fca0000008a00 */
[----:B------:R-:W-:-:S05]  /*0e60*/  IMAD R87, R87, -0xa0, RZ ;  /* 0xffffff6057577824 */ /* 0x000fca00078e02ff */
[----:B------:R-:W-:-:S14]  /*0e70*/  R2UR UR9, R87 ;  /* 0x00000000570972ca */ /* 0x000fdc00000e0000 */
[----:B------:R-:W3:Y:S01]  /*0e80*/  LDCU UR9, c[0x0][UR9+0x2b0] ;  /* 0x00005600090977ac */ /* 0x000ee20008000800 */
[----:B------:R-:W-:Y:S01]  /*0e90*/  NOP ;  /* 0x0000000000007918 */ /* 0x000fe20000000000 */
[----:B------:R-:W-:-:S05]  /*0ea0*/  CS2R.32 R87, SR_CgaSize ;  /* 0x0000000000577805 */ /* 0x000fca0000008a00 */
[----:B------:R-:W-:-:S05]  /*0eb0*/  IMAD R87, R87, -0xa0, RZ ;  /* 0xffffff6057577824 */ /* 0x000fca00078e02ff */
[----:B------:R-:W-:-:S14]  /*0ec0*/  R2UR UR7, R87 ;  /* 0x00000000570772ca */ /* 0x000fdc00000e0000 */
[----:B------:R-:W2:Y:S01]  /*0ed0*/  LDCU UR7, c[0x0][UR7+0x2b4] ;  /* 0x00005680070777ac */ /* 0x000ea20008000800 */
[----:B------:R-:W4:Y:S08]  /*0ee0*/  S2UR UR4, SR_CTAID.Y ;  /* 0x00000000000479c3 */ /* 0x000f300000002600 */
[----:B------:R-:W2:Y:S01]  /*0ef0*/  LDC R10, c[0x0][0xb24] ;  /* 0x0002c900ff0a7b82 */ /* 0x000ea20000000800 */
[----:B-1----:R-:W-:-:S02]  /*0f00*/  I2FP.F32.U32 R87, UR5 ;  /* 0x0000000500577c45 */ /* 0x002fc40008201000 */
[----:B------:R-:W-:-:S05]  /*0f10*/  CS2R.32 R3, SR_CgaSize ;  /* 0x0000000000037805 */ /* 0x000fca0000008a00 */
[----:B------:R-:W-:-:S06]  /*0f20*/  IMAD R3, R3, -0xa0, RZ ;  /* 0xffffff6003037824 */ /* 0x000fcc00078e02ff */
[----:B------:R-:W1:Y:S01]  /*0f30*/  LDC R3, c[0x0][R3+0x2a0] ;  /* 0x0000a80003037b82 */ /* 0x000e620000000800 */
[----:B------:R-:W-:Y:S01]  /*0f40*/  MOV R15, UR5 ;  /* 0x00000005000f7c02 */ /* 0x000fe20008000f00 */
[----:B---3--:R-:W-:Y:S01]  /*0f50*/  FMUL R87, R87, UR9 ;  /* 0x0000000957577c20 */ /* 0x008fe20008400000 */
[----:B----4-:R-:W-:Y:S02]  /*0f60*/  I2FP.F32.U32 R86, UR4 ;  /* 0x0000000400567c45 */ /* 0x010fe40008201000 */
[----:B------:R-:W-:-:S05]  /*0f70*/  CS2R.32 R2, SR_CgaSize ;  /* 0x0000000000027805 */ /* 0x000fca0000008a00 */
[----:B------:R-:W-:-:S06]  /*0f80*/  IMAD R2, R2, -0xa0, RZ ;  /* 0xffffff6002027824 */ /* 0x000fcc00078e02ff */
[----:B------:R-:W3:Y:S01]  /*0f90*/  LDC R2, c[0x0][R2+0x2a4] ;  /* 0x0000a90002027b82 */ /* 0x000ee20000000800 */
[----:B------:R-:W-:Y:S01]  /*0fa0*/  MOV R14, UR4 ;  /* 0x00000004000e7c02 */ /* 0x000fe20008000f00 */
[----:B------:R-:W4:Y:S01]  /*0fb0*/  F2I.U32.TRUNC.NTZ R87, R87 ;  /* 0x0000005700577305 */ /* 0x000f22000020f000 */
[----:B--2---:R-:W-:-:S05]  /*0fc0*/  FMUL R86, R86, UR7 ;  /* 0x0000000756567c20 */ /* 0x004fca0008400000 */
[----:B------:R-:W-:Y:S01]  /*0fd0*/  BAR.SYNC.DEFER_BLOCKING 0x0 ;  /* 0x0000000000007b1d */ /* 0x000fe20000010000 */
[----:B------:R-:W-:-:S05]  /*0fe0*/  ISETP.GE.AND P0, PT, R10, 0x1, PT ;  /* 0x000000010a00780c */ /* 0x000fca0003f06270 */
[----:B------:R-:W2:Y:S02]  /*0ff0*/  F2I.U32.TRUNC.NTZ R86, R86 ;  /* 0x0000005600567305 */ /* 0x000ea4000020f000 */
[----:B------:R-:W3:Y:S01]  /*1000*/  S2UR UR36, SR_CTAID.Z ;  /* 0x00000000002479c3 */ /* 0x000ee20000002700 */
[----:B----4-:R-:W-:-:S05]  /*1010*/  IADD3 R87, PT, PT, -R87, RZ, RZ ;  /* 0x000000ff57577210 */ /* 0x010fca0007ffe1ff */
[----:B-1----:R-:W-:Y:S01]  /*1020*/  IMAD R87, R3, R87, UR5 ;  /* 0x0000000503577e24 */ /* 0x002fe2000f8e0257 */
[----:B--2---:R-:W-:-:S05]  /*1030*/  IADD3 R86, PT, PT, -R86, RZ, RZ ;  /* 0x000000ff56567210 */ /* 0x004fca0007ffe1ff */
[----:B---3--:R-:W-:Y:S01]  /*1040*/  IMAD R86, R2, R86, UR4 ;  /* 0x0000000402567e24 */ /* 0x008fe2000f8e0256 */
[----:B------:R-:W-:Y:S06]  /*1050*/  @!P0 BRA `(.L_x_16) ;  /* 0x0000000000b88947 */ /* 0x000fec0003800000 */
[----:B------:R-:W1:Y:S01]  /*1060*/  LDC.64 R4, c[0x0][0xb18] ;  /* 0x0002c600ff047b82 */ /* 0x000e620000000a00 */
[----:B------:R-:W-:-:S07]  /*1070*/  ISETP.NE.AND P0, PT, R10, 0x1, PT ;  /* 0x000000010a00780c */ /* 0x000fce0003f05270 */
[----:B------:R-:W2:Y:S08]  /*1080*/  LDC R9, c[0x0][0xb0c] ;  /* 0x0002c300ff097b82 */ /* 0x000eb00000000800 */
[----:B------:R-:W3:Y:S08]  /*1090*/  LDC R12, c[0x0][0x370] ;  /* 0x0000dc00ff0c7b82 */ /* 0x000ef00000000800 */
[----:B------:R-:W4:Y:S01]  /*10a0*/  LDC R11, c[0x0][0x374] ;  /* 0x0000dd00ff0b7b82 */ /* 0x000f220000000800 */
[----:B-1----:R-:W-:-:S07]  /*10b0*/  ISETP.NE.AND P1, PT, R4, 0x1, PT ;  /* 0x000000010400780c */ /* 0x002fce0003f25270 */
[----:B------:R-:W3:Y:S01]  /*10c0*/  LDC.64 R6, c[0x0][0xb10] ;  /* 0x0002c400ff067b82 */ /* 0x000ee20000000a00 */
[----:B--2---:R-:W-:-:S07]  /*10d0*/  ISETP.NE.AND P2, PT, R9, 0x1, PT ;  /* 0x000000010900780c */ /* 0x004fce0003f45270 */
[----:B------:R-:W1:Y:S08]  /*10e0*/  LDC R8, c[0x0][0xb20] ;  /* 0x0002c800ff087b82 */ /* 0x000e700000000800 */
[----:B------:R-:W2:Y:S01]  /*10f0*/  LDC.64 R2, c[0x0][0xb28] ;  /* 0x0002ca00ff027b82 */ /* 0x000ea20000000a00 */
[----:B----4-:R-:W-:-:S04]  /*1100*/  IMAD.HI.U32 R13, R11, R5, RZ ;  /* 0x000000050b0d7227 */ /* 0x010fc800078e00ff */
[----:B------:R-:W-:-:S04]  /*1110*/  IMAD.HI.U32 R5, R14, R5, RZ ;  /* 0x000000050e057227 */ /* 0x000fc800078e00ff */
[----:B---3--:R-:W-:-:S05]  /*1120*/  IMAD.HI.U32 R16, R12, R6, RZ ;  /* 0x000000060c107227 */ /* 0x008fca00078e00ff */
[-C--:B------:R-:W-:Y:S01]  /*1130*/  @P2 SHF.R.U32.HI R12, RZ, R7.reuse, R16 ;  /* 0x00000007ff0c2219 */ /* 0x080fe20000011610 */
[----:B------:R-:W-:Y:S01]  /*1140*/  IMAD.HI.U32 R16, R15, R6, RZ ;  /* 0x000000060f107227 */ /* 0x000fe200078e00ff */
[-C--:B-1----:R-:W-:Y:S02]  /*1150*/  @P1 SHF.R.U32.HI R11, RZ, R8.reuse, R13 ;  /* 0x00000008ff0b1219 */ /* 0x082fe4000001160d */
[----:B------:R-:W-:Y:S02]  /*1160*/  SHF.R.U32.HI R5, RZ, R8, R5 ;  /* 0x00000008ff057219 */ /* 0x000fe40000011605 */
[----:B------:R-:W-:Y:S02]  /*1170*/  SHF.R.U32.HI R16, RZ, R7, R16 ;  /* 0x00000007ff107219 */ /* 0x000fe40000011610 */
[----:B------:R-:W-:Y:S01]  /*1180*/  SEL R5, R14, R5, !P1 ;  /* 0x000000050e057207 */ /* 0x000fe20004800000 */
[----:B--2---:R-:W-:Y:S01]  /*1190*/  IMAD.HI.U32 R13, R11, R2, RZ ;  /* 0x000000020b0d7227 */ /* 0x004fe200078e00ff */
[----:B------:R-:W-:-:S03]  /*11a0*/  SEL R16, R15, R16, !P2 ;  /* 0x000000100f107207 */ /* 0x000fc60005000000 */
[----:B------:R-:W-:Y:S01]  /*11b0*/  IMAD.HI.U32 R6, R12, R2, RZ ;  /* 0x000000020c067227 */ /* 0x000fe200078e00ff */
[----:B------:R-:W-:-:S04]  /*11c0*/  @P0 SHF.R.U32.HI R11, RZ, R3, R13 ;  /* 0x00000003ff0b0219 */ /* 0x000fc8000001160d */
[----:B------:R-:W-:Y:S01]  /*11d0*/  @P0 SHF.R.U32.HI R12, RZ, R3, R6 ;  /* 0x00000003ff0c0219 */ /* 0x000fe20000011606 */
[----:B------:R-:W-:-:S04]  /*11e0*/  IMAD R11, R11, R10, RZ ;  /* 0x0000000a0b0b7224 */ /* 0x000fc800078e02ff */
[----:B------:R-:W-:Y:S01]  /*11f0*/  IMAD R6, R12, R10, RZ ;  /* 0x0000000a0c067224 */ /* 0x000fe200078e02ff */
[----:B------:R-:W-:-:S04]  /*1200*/  ISETP.GE.AND P1, PT, R5, R11, PT ;  /* 0x0000000b0500720c */ /* 0x000fc80003f26270 */
[----:B------:R-:W-:Y:S01]  /*1210*/  ISETP.GE.OR P1, PT, R16, R6, P1 ;  /* 0x000000061000720c */ /* 0x000fe20000f26670 */
[----:B------:R-:W-:-:S05]  /*1220*/  IMAD.HI.U32 R6, R5, R2, RZ ;  /* 0x0000000205067227 */ /* 0x000fca00078e00ff */
[----:B------:R-:W-:-:S04]  /*1230*/  SHF.R.U32.HI R6, RZ, R3, R6 ;  /* 0x00000003ff067219 */ /* 0x000fc80000011606 */
[----:B------:R-:W-:-:S03]  /*1240*/  SEL R6, R5, R6, !P0 ;  /* 0x0000000605067207 */ /* 0x000fc60004000000 */
[----:B------:R-:W-:Y:S01]  /*1250*/  @!P1 IMAD.HI.U32 R7, R16, R2, RZ ;  /* 0x0000000210079227 */ /* 0x000fe200078e00ff */
[----:B------:R-:W-:-:S04]  /*1260*/  IADD3 R2, PT, PT, -R6, RZ, RZ ;  /* 0x000000ff06027210 */ /* 0x000fc80007ffe1ff */
[----:B------:R-:W-:Y:S01]  /*1270*/  @!P1 SHF.R.U32.HI R3, RZ, R3, R7 ;  /* 0x00000003ff039219 */ /* 0x000fe20000011607 */
[----:B------:R-:W-:Y:S01]  /*1280*/  IMAD R2, R10, R2, R5 ;  /* 0x000000020a027224 */ /* 0x000fe200078e0205 */
[----:B------:R-:W-:Y:S02]  /*1290*/  IADD3 R7, PT, PT, -R5, RZ, RZ ;  /* 0x000000ff05077210 */ /* 0x000fe40007ffe1ff */
[----:B------:R-:W-:-:S03]  /*12a0*/  @!P1 SEL R3, R16, R3, !P0 ;  /* 0x0000000310039207 */ /* 0x000fc60004000000 */
[----:B------:R-:W-:Y:S02]  /*12b0*/  IMAD R7, R4, R7, R14 ;  /* 0x0000000704077224 */ /* 0x000fe400078e020e */
[--C-:B------:R-:W-:Y:S02]  /*12c0*/  @!P1 IMAD.IADD R6, R6, 0x1, -R3.reuse ;  /* 0x0000000106069824 */ /* 0x100fe400078e0a03 */
[----:B------:R-:W-:Y:S01]  /*12d0*/  @!P1 IMAD R3, R2, R12, R3 ;  /* 0x0000000c02039224 */ /* 0x000fe200078e0203 */
[----:B------:R-:W-:Y:S01]  /*12e0*/  IADD3 R2, PT, PT, -R16, RZ, RZ ;  /* 0x000000ff10027210 */ /* 0x000fe20007ffe1ff */
[----:B------:R-:W-:Y:S02]  /*12f0*/  @!P1 IMAD R5, R6, R10, R16 ;  /* 0x0000000a06059224 */ /* 0x000fe400078e0210 */
[----:B------:R-:W-:Y:S02]  /*1300*/  @!P1 IMAD.MOV.U32 R16, RZ, RZ, R3 ;  /* 0x000000ffff109224 */ /* 0x000fe400078e0003 */
[----:B------:R-:W-:-:S02]  /*1310*/  IMAD R2, R9, R2, R15 ;  /* 0x0000000209027224 */ /* 0x000fc400078e020f */
[----:B------:R-:W-:Y:S02]  /*1320*/  IMAD R14, R5, R4, R7 ;  /* 0x00000004050e7224 */ /* 0x000fe400078e0207 */
[----:B------:R-:W-:Y:S02]  /*1330*/  IMAD R15, R16, R9, R2 ;  /* 0x00000009100f7224 */ /* 0x000fe400078e0202 */
.L_x_16:
[----:B------:R-:W1:Y:S01]  /*1340*/  LDCU UR4, c[0x0][0xb30] ;  /* 0x00016600ff0477ac */ /* 0x000e620008000800 */
[----:B------:R-:W2:Y:S08]  /*1350*/  S2UR UR37, SR_CgaCtaId ;  /* 0x00000000002579c3 */ /* 0x000eb00000008800 */
[----:B------:R-:W3:Y:S01]  /*1360*/  LDC R40, c[0x0][0xb24] ;  /* 0x0002c900ff287b82 */ /* 0x000ee20000000800 */
[----:B-1----:R-:W-:-:S09]  /*1370*/  UISETP.NE.AND UP1, UPT, UR4, 0x1, UPT ;  /* 0x000000010400788c */ /* 0x002fd2000bf25270 */
[----:B--2---:R-:W-:Y:S05]  /*1380*/  BRA.U UP1, `(.L_x_17) ;  /* 0x0000000101407547 */ /* 0x004fea000b800000 */
[----:B------:R-:W1:Y:S08]  /*1390*/  LDC.64 R4, c[0x0][0xb10] ;  /* 0x0002c400ff047b82 */ /* 0x000e700000000a00 */
[----:B------:R-:W2:Y:S08]  /*13a0*/  LDC.64 R2, c[0x0][0xb18] ;  /* 0x0002c600ff027b82 */ /* 0x000eb00000000a00 */
[----:B------:R-:W4:Y:S08]  /*13b0*/  LDC R6, c[0x0][0xb20] ;  /* 0x0002c800ff067b82 */ /* 0x000f300000000800 */
[----:B------:R-:W3:Y:S01]  /*13c0*/  LDC R7, c[0x0][0xb0c] ;  /* 0x0002c300ff077b82 */ /* 0x000ee20000000800 */
[----:B-1----:R-:W-:-:S05]  /*13d0*/  IMAD.HI.U32 R4, R15, R4, RZ ;  /* 0x000000040f047227 */ /* 0x002fca00078e00ff */
[----:B------:R-:W-:Y:S01]  /*13e0*/  SHF.R.U32.HI R4, RZ, R5, R4 ;  /* 0x00000005ff047219 */ /* 0x000fe20000011604 */
[----:B--2---:R-:W-:Y:S01]  /*13f0*/  IMAD.HI.U32 R3, R14, R3, RZ ;  /* 0x000000030e037227 */ /* 0x004fe200078e00ff */
[----:B------:R-:W-:-:S04]  /*1400*/  ISETP.NE.AND P0, PT, R2, 0x1, PT ;  /* 0x000000010200780c */ /* 0x000fc80003f05270 */
[----:B----4-:R-:W-:-:S04]  /*1410*/  SHF.R.U32.HI R3, RZ, R6, R3 ;  /* 0x00000006ff037219 */ /* 0x010fc80000011603 */
[----:B------:R-:W-:Y:S02]  /*1420*/  SEL R3, R14, R3, !P0 ;  /* 0x000000030e037207 */ /* 0x000fe40004000000 */
[----:B---3--:R-:W-:-:S04]  /*1430*/  ISETP.NE.AND P1, PT, R7, 0x1, PT ;  /* 0x000000010700780c */ /* 0x008fc80003f25270 */
[----:B------:R-:W-:-:S05]  /*1440*/  SEL R4, R15, R4, !P1 ;  /* 0x000000040f047207 */ /* 0x000fca0004800000 */
[----:B------:R-:W-:Y:S02]  /*1450*/  IMAD.IADD R5, R3, 0x1, -R4 ;  /* 0x0000000103057824 */ /* 0x000fe400078e0a04 */
[----:B------:R-:W-:Y:S02]  /*1460*/  IMAD.IADD R3, R4, 0x1, -R3 ;  /* 0x0000000104037824 */ /* 0x000fe400078e0a03 */
[----:B------:R-:W-:Y:S02]  /*1470*/  IMAD R15, R5, R7, R15 ;  /* 0x00000007050f7224 */ /* 0x000fe400078e020f */
[----:B------:R-:W-:-:S07]  /*1480*/  IMAD R14, R3, R2, R14 ;  /* 0x00000002030e7224 */ /* 0x000fce00078e020e */
.L_x_17:
[----:B------:R-:W-:Y:S01]  /*1490*/  BAR.SYNC.DEFER_BLOCKING 0x0 ;  /* 0x0000000000007b1d */ /* 0x000fe20000010000 */
[----:B------:R-:W-:Y:S01]  /*14a0*/  UISETP.NE.AND UP1, UPT, UR8, 0x2, UPT ;  /* 0x000000020800788c */ /* 0x000fe2000bf25270 */
[----:B------:R-:W-:Y:S02]  /*14b0*/  ISETP.NE.OR P5, PT, R0, 0x2, !P5 ;  /* 0x000000020000780c */ /* 0x000fe40006fa5670 */
[----:B------:R-:W-:-:S06]  /*14c0*/  LOP3.LUT R2, R101, 0x1f, RZ, 0xc0, !PT ;  /* 0x0000001f65027812 */ /* 0x000fcc00078ec0ff */
[----:B------:R-:W-:Y:S05]  /*14d0*/  BRA.U UP1, `(.L_x_18) ;  /* 0x0000001501cc7547 */ /* 0x000fea000b800000 */
[----:B------:R-:W1:Y:S01]  /*14e0*/  LDCU UR13, c[0x0][0x38c] ;  /* 0x00007180ff0d77ac */ /* 0x000e620008000800 */
[----:B------:R-:W2:Y:S01]  /*14f0*/  LDC R8, c[0x0][0x370] ;  /* 0x0000dc00ff087b82 */ /* 0x000ea20000000800 */
[----:B------:R-:W-:Y:S01]  /*1500*/  PLOP3.LUT P1, PT, PT, PT, UP2, 0x80, 0x8 ;  /* 0x000000000008781c */ /* 0x000fe20003f2f028 */
[----:B------:R-:W-:Y:S01]  /*1510*/  IMAD.MOV.U32 R17, RZ, RZ, 0x1 ;  /* 0x00000001ff117424 */ /* 0x000fe200078e00ff */
[----:B------:R-:W-:Y:S01]  /*1520*/  ISETP.EQ.OR P4, PT, R2, RZ, P5 ;  /* 0x000000ff0200720c */ /* 0x000fe20002f82670 */
[----:B------:R-:W-:Y:S01]  /*1530*/  IMAD.MOV.U32 R16, RZ, RZ, RZ ;  /* 0x000000ffff107224 */ /* 0x000fe200078e00ff */
[----:B------:R-:W-:Y:S02]  /*1540*/  PLOP3.LUT P1, PT, P1, PT, PT, 0x8, 0x80 ;  /* 0x000000000080781c */ /* 0x000fe40000f2e170 */
[----:B------:R-:W-:Y:S01]  /*1550*/  CS2R R12, SRZ ;  /* 0x00000000000c7805 */ /* 0x000fe2000001ff00 */
[----:B------:R-:W-:Y:S01]  /*1560*/  IMAD.MOV.U32 R11, RZ, RZ, 0x1 ;  /* 0x00000001ff0b7424 */ /* 0x000fe200078e00ff */
[----:B------:R-:W4:Y:S01]  /*1570*/  LDC R0, c[0x0][0x374] ;  /* 0x0000dd00ff007b82 */ /* 0x000f220000000800 */
[----:B------:R-:W2:Y:S01]  /*1580*/  LDCU.64 UR22, c[0x0][0x348] ;  /* 0x00006900ff1677ac */ /* 0x000ea20008000a00 */
[----:B------:R-:W-:Y:S01]  /*1590*/  UMOV UR6, URZ ;  /* 0x000000ff00067c82 */ /* 0x000fe20008000000 */
[----:B-1----:R-:W-:-:S04]  /*15a0*/  UIADD3 UR5, UPT, UPT, UR13, 0x1f, URZ ;  /* 0x0000001f0d057890 */ /* 0x002fc8000fffe0ff */
[----:B------:R-:W-:-:S04]  /*15b0*/  USHF.R.S32.HI UR4, URZ, 0x1f, UR5 ;  /* 0x0000001fff047899 */ /* 0x000fc80008011405 */
[----:B------:R-:W-:-:S04]  /*15c0*/  ULEA.HI UR4, UR4, UR5, URZ, 0x5 ;  /* 0x0000000504047291 */ /* 0x000fc8000f8f28ff */
[----:B------:R-:W-:Y:S02]  /*15d0*/  USHF.R.S32.HI UR15, URZ, 0x5, UR4 ;  /* 0x00000005ff0f7899 */ /* 0x000fe40008011404 */
[----:B------:R-:W-:Y:S02]  /*15e0*/  UIADD3 UR4, UPT, UPT, UR13, -0x1, URZ ;  /* 0xffffffff0d047890 */ /* 0x000fe4000fffe0ff */
[----:B------:R-:W-:Y:S02]  /*15f0*/  UISETP.LT.U32.AND UP0, UPT, UR15, 0xc, UPT ;  /* 0x0000000c0f00788c */ /* 0x000fe4000bf01070 */
[----:B------:R-:W-:Y:S02]  /*1600*/  UISETP.GE.U32.AND UP1, UPT, UR4, -0x3f, UPT ;  /* 0xffffffc10400788c */ /* 0x000fe4000bf26070 */
[----:B------:R-:W-:Y:S02]  /*1610*/  USEL UR14, UR15, 0xc, UP0 ;  /* 0x0000000c0f0e7887 */ /* 0x000fe40008000000 */
[----:B------:R-:W-:-:S02]  /*1620*/  UIADD3 UR13, UPT, UPT, UR13, 0x3e, URZ ;  /* 0x0000003e0d0d7890 */ /* 0x000fc4000fffe0ff */
[----:B------:R-:W-:Y:S02]  /*1630*/  UIADD3 UR5, UPT, UPT, UR14, -0x1, URZ ;  /* 0xffffffff0e057890 */ /* 0x000fe4000fffe0ff */
[----:B------:R-:W-:-:S03]  /*1640*/  UIADD3 UR7, UPT, UPT, UR15, -UR14, URZ ;  /* 0x8000000e0f077290 */ /* 0x000fc6000fffe0ff */
[----:B------:R-:W-:-:S04]  /*1650*/  @UP1 UIADD3 UR5, UPT, UPT, UR14, URZ, URZ ;  /* 0x000000ff0e051290 */ /* 0x000fc8000fffe0ff */
[----:B--2---:R-:W-:-:S12]  /*1660*/  UIADD3 UR5, UPT, UPT, UR5, 0x1, URZ ;  /* 0x0000000105057890 */ /* 0x004fd8000fffe0ff */
.L_x_36:
[----:B------:R-:W-:Y:S01]  /*1670*/  UISETP.NE.AND UP0, UPT, UR37, URZ, UPT ;  /* 0x000000ff2500728c */ /* 0x000fe2000bf05270 */
[----:B------:R-:W1:Y:S08]  /*1680*/  S2UR UR37, SR_CgaCtaId ;  /* 0x00000000002579c3 */ /* 0x000e700000008800 */
[----:B------:R-:W-:Y:S05]  /*1690*/  BRA.U UP0, `(.L_x_19) ;  /* 0x0000000100347547 */ /* 0x000fea000b800000 */
[----:B------:R-:W2:Y:S01]  /*16a0*/  S2R R2, SR_CgaCtaId ;  /* 0x0000000000027919 */ /* 0x000ea20000008800 */
[----:B------:R-:W-:-:S04]  /*16b0*/  MOV R3, 0x400 ;  /* 0x0000040000037802 */ /* 0x000fc80000000f00 */
[----:B--2---:R-:W-:Y:S02]  /*16c0*/  LEA R2, R2, R3, 0x18 ;  /* 0x0000000302027211 */ /* 0x004fe400078ec0ff */
[----:B------:R-:W-:-:S03]  /*16d0*/  SHF.L.U32 R3, R11, 0x1f, RZ ;  /* 0x0000001f0b037819 */ /* 0x000fc600000006ff */
[----:B------:R-:W-:-:S04]  /*16e0*/  IMAD R2, R12, 0x8, R2 ;  /* 0x000000080c027824 */ /* 0x000fc800078e0202 */
[----:B------:R-:W2:Y:S02]  /*16f0*/  SYNCS.PHASECHK.TRANS64.TRYWAIT P0, [R2+URZ+0x180], R3 ;  /* 0x00018003020075a7 */ /* 0x000ea400080011ff */
[----:B--2---:R-:W-:Y:S05]  /*1700*/  @!P0 BRA `(.L_x_20) ;  /* 0x0000007800ec8947 */ /* 0x004fea0003800000 */
.L_x_140:
[----:B------:R-:W-:Y:S01]  /*1710*/  VIADD R12, R12, 0x1 ;  /* 0x000000010c0c7836 */ /* 0x000fe20000000000 */
[----:B------:R2:W-:Y:S04]  /*1720*/  SYNCS.ARRIVE.TRANS64.A1T0 RZ, [R2+URZ+0x170], RZ ;  /* 0x000170ff02ff79a7 */ /* 0x0005e800081000ff */
[----:B------:R-:W-:-:S04]  /*1730*/  ISETP.NE.AND P0, PT, R12, 0x2, PT ;  /* 0x000000020c00780c */ /* 0x000fc80003f05270 */
[----:B------:R-:W-:Y:S02]  /*1740*/  SEL R12, R12, RZ, P0 ;  /* 0x000000ff0c0c7207 */ /* 0x000fe40000000000 */
[----:B--2---:R-:W-:-:S04]  /*1750*/  SEL R2, RZ, 0x1, P0 ;  /* 0x00000001ff027807 */ /* 0x004fc80000000000 */
[----:B------:R-:W-:-:S07]  /*1760*/  LOP3.LUT R11, R11, R2, RZ, 0x3c, !PT ;  /* 0x000000020b0b7212 */ /* 0x000fce00078e3cff */
.L_x_19:
[----:B------:R-:W-:Y:S01]  /*1770*/  UMOV UR4, 0x400 ;  /* 0x0000040000047882 */ /* 0x000fe20000000000 */
[----:B------:R-:W-:Y:S01]  /*1780*/  SHF.L.U32 R2, R17, 0x1f, RZ ;  /* 0x0000001f11027819 */ /* 0x000fe200000006ff */
[----:B-1----:R-:W-:Y:S01]  /*1790*/  ULEA UR4, UR37, UR4, 0x18 ;  /* 0x0000000425047291 */ /* 0x002fe2000f8ec0ff */
[----:B------:R-:W-:Y:S01]  /*17a0*/  R2UR UR34, R15 ;  /* 0x000000000f2272ca */ /* 0x000fe200000e0000 */
[----:B------:R-:W-:Y:S01]  /*17b0*/  UISETP.GE.U32.AND UP0, UPT, UR13, 0x3f, UPT ;  /* 0x0000003f0d00788c */ /* 0x000fe2000bf06070 */
[----:B------:R-:W-:Y:S01]  /*17c0*/  R2UR UR18, R14 ;  /* 0x000000000e1272ca */ /* 0x000fe200000e0000 */
[----:B------:R-:W-:Y:S01]  /*17d0*/  ULEA UR8, UR6, UR4, 0x3 ;  /* 0x0000000406087291 */ /* 0x000fe2000f8e18ff */
[----:B------:R-:W-:-:S08]  /*17e0*/  UMOV UR21, URZ ;  /* 0x000000ff00157c82 */ /* 0x000fd00008000000 */
[----:B------:R1:W2:Y:S01]  /*17f0*/  SYNCS.PHASECHK.TRANS64.TRYWAIT P0, [UR8+0x60], R2 ;  /* 0x00006002ff0075a7 */ /* 0x0002a20008001108 */
[----:B------:R-:W-:Y:S02]  /*1800*/  USHF.L.U32 UR34, UR34, 0x7, URZ ;  /* 0x0000000722227899 */ /* 0x000fe400080006ff */
[----:B------:R-:W-:Y:S01]  /*1810*/  USHF.L.U32 UR18, UR18, 0x7, URZ ;  /* 0x0000000712127899 */ /* 0x000fe200080006ff */
[----:B------:R-:W-:Y:S11]  /*1820*/  BRA.U !UP0, `(.L_x_21) ;  /* 0x0000000108d47547 */ /* 0x000ff6000b800000 */
[----:B------:R-:W-:Y:S02]  /*1830*/  UIADD3 UR26, UPT, UPT, UR34, 0x40, URZ ;  /* 0x00000040221a7890 */ /* 0x000fe4000fffe0ff */
[----:B------:R-:W-:Y:S01]  /*1840*/  UIADD3 UR10, UPT, UPT, UR18, 0x40, URZ ;  /* 0x00000040120a7890 */ /* 0x000fe2000fffe0ff */
[----:B------:R-:W-:Y:S01]  /*1850*/  UMOV UR29, URZ ;  /* 0x000000ff001d7c82 */ /* 0x000fe20008000000 */
[----:B------:R-:W-:-:S10]  /*1860*/  UMOV UR42, UR6 ;  /* 0x00000006002a7c82 */ /* 0x000fd40008000000 */
.L_x_26:
[----:B-1----:R-:W-:Y:S01]  /*1870*/  ULEA UR33, UR42, UR4, 0x3 ;  /* 0x000000042a217291 */ /* 0x002fe2000f8e18ff */
[----:B--2---:R-:W-:Y:S01]  /*1880*/  @!P5 MOV R3, 0x4000 ;  /* 0x000040000003d802 */ /* 0x004fe20000000f00 */
[----:B--2---:R-:W-:Y:S10]  /*1890*/  @P0 BRA `(.L_x_22) ;  /* 0x00000000000c0947 */ /* 0x004ff40003800000 */
[----:B------:R-:W-:-:S04]  /*18a0*/  SHF.L.U32 R4, R17, 0x1f, RZ ;  /* 0x0000001f11047819 */ /* 0x000fc800000006ff */
[----:B------:R-:W2:Y:S02]  /*18b0*/  SYNCS.PHASECHK.TRANS64.TRYWAIT P0, [UR33+0x60], R4 ;  /* 0x00006004ff0075a7 */ /* 0x000ea40008001121 */
[----:B--2---:R-:W-:Y:S05]  /*18c0*/  @!P0 BRA `(.L_x_23) ;  /* 0x0000007800908947 */ /* 0x004fea0003800000 */
.L_x_22:
[----:B------:R2:W-:Y:S01]  /*18d0*/  @!P5 SYNCS.ARRIVE.TRANS64 RZ, [UR33], R3 ;  /* 0x00000003ffffd9a7 */ /* 0x0005e20008000021 */
[----:B------:R-:W-:Y:S04]  /*18e0*/  BSSY.RECONVERGENT B0, `(.L_x_24) ;  /* 0x0000003000007945 */ /* 0x000fe80003800200 */
[----:B------:R-:W-:Y:S05]  /*18f0*/  @P4 BRA `(.L_x_25) ;  /* 0x0000000000044947 */ /* 0x000fea0003800000 */
[----:B------:R-:W-:Y:S05]  /*1900*/  BPT.TRAP 0x1 ;  /* 0x000000040000795c */ /* 0x000fea0000300000 */
.L_x_25:
[----:B------:R-:W-:Y:S05]  /*1910*/  BSYNC.RECONVERGENT B0 ;  /* 0x0000000000007941 */ /* 0x000fea0003800200 */
.L_x_24:
[----:B------:R-:W-:Y:S02]  /*1920*/  UIADD3 UR6, UPT, UPT, UR42, 0x1, URZ ;  /* 0x000000012a067890 */ /* 0x000fe4000fffe0ff */
[----:B------:R-:W-:Y:S02]  /*1930*/  UIADD3 UR40, UP1, UPT, UR22, 0x80, URZ ;  /* 0x0000008016287890 */ /* 0x000fe4000ff3e0ff */
[----:B------:R-:W-:Y:S02]  /*1940*/  UISETP.NE.AND UP0, UPT, UR6, 0xc, UPT ;  /* 0x0000000c0600788c */ /* 0x000fe4000bf05270 */
[----:B------:R-:W-:Y:S02]  /*1950*/  USHF.L.U32 UR35, UR29, 0x5, URZ ;  /* 0x000000051d237899 */ /* 0x000fe400080006ff */
[----:B------:R-:W-:Y:S02]  /*1960*/  USEL UR9, URZ, 0x1, UP0 ;  /* 0x00000001ff097887 */ /* 0x000fe40008000000 */
[----:B------:R-:W-:-:S02]  /*1970*/  USEL UR6, UR6, URZ, UP0 ;  /* 0x000000ff06067287 */ /* 0x000fc40008000000 */
[----:B------:R-:W-:Y:S02]  /*1980*/  UIADD3 UR38, UP0, UPT, UR22, 0x180, URZ ;  /* 0x0000018016267890 */ /* 0x000fe4000ff1e0ff */
[----:B------:R-:W-:Y:S01]  /*1990*/  ULEA UR8, UR6, UR4, 0x3 ;  /* 0x0000000406087291 */ /* 0x000fe2000f8e18ff */
[----:B------:R-:W-:Y:S01]  /*19a0*/  LOP3.LUT R17, R17, UR9, RZ, 0x3c, !PT ;  /* 0x0000000911117c12 */ /* 0x000fe2000f8e3cff */
[----:B------:R-:W-:Y:S02]  /*19b0*/  UIADD3.X UR41, UPT, UPT, URZ, UR23, URZ, UP1, !UPT ;  /* 0x00000017ff297290 */ /* 0x000fe40008ffe4ff */
[----:B------:R-:W-:Y:S01]  /*19c0*/  UIADD3.X UR39, UPT, UPT, URZ, UR23, URZ, UP0, !UPT ;  /* 0x00000017ff277290 */ /* 0x000fe200087fe4ff */
[----:B-1----:R-:W-:Y:S01]  /*19d0*/  SHF.L.U32 R2, R17, 0x1f, RZ ;  /* 0x0000001f11027819 */ /* 0x002fe200000006ff */
[----:B------:R-:W-:Y:S01]  /*19e0*/  UMOV UR30, 0x0 ;  /* 0x00000000001e7882 */ /* 0x000fe20000000000 */
[----:B------:R-:W-:Y:S01]  /*19f0*/  UMOV UR31, 0x10000000 ;  /* 0x10000000001f7882 */ /* 0x000fe20000000000 */
[----:B------:R-:W-:Y:S01]  /*1a00*/  UMOV UR25, UR33 ;  /* 0x0000002100197c82 */ /* 0x000fe20008000000 */
[----:B------:R1:W1:Y:S01]  /*1a10*/  SYNCS.PHASECHK.TRANS64.TRYWAIT P0, [UR8+0x60], R2 ;  /* 0x00006002ff0075a7 */ /* 0x0002620008001108 */
[----:B------:R-:W-:Y:S01]  /*1a20*/  ULEA UR8, UR42, UR4, 0xd ;  /* 0x000000042a087291 */ /* 0x000fe2000f8e68ff */
[----:B------:R-:W-:Y:S01]  /*1a30*/  UMOV UR28, UR36 ;  /* 0x00000024001c7c82 */ /* 0x000fe20008000000 */
[----:B------:R-:W-:-:S02]  /*1a40*/  UMOV UR27, UR35 ;  /* 0x00000023001b7c82 */ /* 0x000fc40008000000 */
[----:B------:R-:W-:Y:S02]  /*1a50*/  UIADD3 UR32, UPT, UPT, UR8, 0x8400, URZ ;  /* 0x0000840008207890 */ /* 0x000fe4000fffe0ff */
[----:B------:R-:W-:Y:S02]  /*1a60*/  UIADD3 UR24, UPT, UPT, UR8, 0x9400, URZ ;  /* 0x0000940008187890 */ /* 0x000fe4000fffe0ff */
[----:B------:R-:W-:Y:S02]  /*1a70*/  UIADD3 UR16, UPT, UPT, UR8, 0x20400, URZ ;  /* 0x0002040008107890 */ /* 0x000fe4000fffe0ff */
[----:B------:R-:W-:Y:S01]  /*1a80*/  UIADD3 UR8, UPT, UPT, UR8, 0x21400, URZ ;  /* 0x0002140008087890 */ /* 0x000fe2000fffe0ff */
[----:B------:R-:W-:Y:S01]  /*1a90*/  UMOV UR17, UR33 ;  /* 0x0000002100117c82 */ /* 0x000fe20008000000 */
[----:B------:R-:W-:Y:S01]  /*1aa0*/  UMOV UR20, UR36 ;  /* 0x0000002400147c82 */ /* 0x000fe20008000000 */
[----:B------:R-:W-:Y:S01]  /*1ab0*/  UMOV UR19, UR35 ;  /* 0x0000002300137c82 */ /* 0x000fe20008000000 */
[----:B------:R1:W-:Y:S01]  /*1ac0*/  UTMALDG.3D [UR32], [UR40], desc[UR30] ;  /* 0x00001e20280075b4 */ /* 0x0003e20008011000 */
[----:B------:R-:W-:Y:S01]  /*1ad0*/  UMOV UR12, UR36 ;  /* 0x00000024000c7c82 */ /* 0x000fe20008000000 */
[----:B------:R-:W-:Y:S01]  /*1ae0*/  UMOV UR9, UR33 ;  /* 0x0000002100097c82 */ /* 0x000fe20008000000 */
[----:B------:R-:W-:Y:S01]  /*1af0*/  UMOV UR11, UR35 ;  /* 0x00000023000b7c82 */ /* 0x000fe20008000000 */
[----:B------:R-:W-:Y:S01]  /*1b00*/  UIADD3 UR29, UPT, UPT, UR29, 0x1, URZ ;  /* 0x000000011d1d7890 */ /* 0x000fe2000fffe0ff */
[----:B------:R-:W-:Y:S01]  /*1b10*/  UMOV UR21, UR5 ;  /* 0x0000000500157c82 */ /* 0x000fe20008000000 */
[----:B------:R-:W-:Y:S01]  /*1b20*/  UMOV UR42, UR6 ;  /* 0x00000006002a7c82 */ /* 0x000fe20008000000 */
[----:B------:R1:W-:Y:S01]  /*1b30*/  UTMALDG.3D [UR24], [UR40], desc[UR30] ;  /* 0x00001e18280075b4 */ /* 0x0003e20008011000 */
[----:B------:R-:W-:Y:S01]  /*1b40*/  UISETP.NE.AND UP0, UPT, UR29, UR5, UPT ;  /* 0x000000051d00728c */ /* 0x000fe2000bf05270 */
[----:B------:R1:W-:Y:S01]  /*1b50*/  UTMALDG.3D [UR16], [UR38], desc[UR30] ;  /* 0x00001e10260075b4 */ /* 0x0003e20008011000 */
[----:B------:R1:W-:Y:S07]  /*1b60*/  UTMALDG.3D [UR8], [UR38], desc[UR30] ;  /* 0x00001e08260075b4 */ /* 0x0003ee0008011000 */
[----:B------:R-:W-:Y:S05]  /*1b70*/  BRA.U UP0, `(.L_x_26) ;  /* 0xfffffffd003c7547 */ /* 0x000fea000b83ffff */
.L_x_21:
[----:B-1----:R-:W-:Y:S01]  /*1b80*/  ULEA UR8, UR6, UR4, 0x3 ;  /* 0x0000000406087291 */ /* 0x002fe2000f8e18ff */
[----:B------:R-:W-:Y:S01]  /*1b90*/  SHF.L.U32 R2, R17, 0x1f, RZ ;  /* 0x0000001f11027819 */ /* 0x000fe200000006ff */
[----:B------:R-:W-:Y:S01]  /*1ba0*/  @!P1 SYNCS.ARRIVE.TRANS64.A1T0 RZ, [UR4+0x108], RZ ;  /* 0x000108ffffff99a7 */ /* 0x000fe20008100004 */
[----:B------:R-:W-:-:S06]  /*1bb0*/  UISETP.GT.AND UP0, UPT, UR15, UR14, UPT ;  /* 0x0000000e0f00728c */ /* 0x000fcc000bf04270 */
[----:B--2---:R1:W2:Y:S03]  /*1bc0*/  SYNCS.PHASECHK.TRANS64.TRYWAIT P0, [UR8+0x60], R2 ;  /* 0x00006002ff0075a7 */ /* 0x0042a60008001108 */
[----:B------:R-:W-:Y:S05]  /*1bd0*/  BRA.U !UP0, `(.L_x_27) ;  /* 0x0000000108d07547 */ /* 0x000fea000b800000 */
[----:B------:R-:W-:Y:S02]  /*1be0*/  UIADD3 UR29, UPT, UPT, UR7, UR21, URZ ;  /* 0x00000015071d7290 */ /* 0x000fe4000fffe0ff */
[----:B------:R-:W-:Y:S02]  /*1bf0*/  UIADD3 UR26, UPT, UPT, UR34, 0x40, URZ ;  /* 0x00000040221a7890 */ /* 0x000fe4000fffe0ff */
[----:B------:R-:W-:Y:S01]  /*1c00*/  UIADD3 UR10, UPT, UPT, UR18, 0x40, URZ ;  /* 0x00000040120a7890 */ /* 0x000fe2000fffe0ff */
[----:B------:R-:W-:-:S11]  /*1c10*/  UMOV UR42, UR6 ;  /* 0x00000006002a7c82 */ /* 0x000fd60008000000 */
.L_x_32:
[----:B-1----:R-:W-:Y:S01]  /*1c20*/  ULEA UR33, UR42, UR4, 0x3 ;  /* 0x000000042a217291 */ /* 0x002fe2000f8e18ff */
[----:B--2---:R-:W-:Y:S01]  /*1c30*/  @!P5 MOV R3, 0x4000 ;  /* 0x000040000003d802 */ /* 0x004fe20000000f00 */
[----:B--2---:R-:W-:Y:S10]  /*1c40*/  @P0 BRA `(.L_x_28) ;  /* 0x00000000000c0947 */ /* 0x004ff40003800000 */
[----:B------:R-:W-:-:S04]  /*1c50*/  SHF.L.U32 R4, R17, 0x1f, RZ ;  /* 0x0000001f11047819 */ /* 0x000fc800000006ff */
[----:B------:R-:W2:Y:S02]  /*1c60*/  SYNCS.PHASECHK.TRANS64.TRYWAIT P0, [UR33+0x60], R4 ;  /* 0x00006004ff0075a7 */ /* 0x000ea40008001121 */
[----:B--2---:R-:W-:Y:S05]  /*1c70*/  @!P0 BRA `(.L_x_29) ;  /* 0x0000007400bc8947 */ /* 0x004fea0003800000 */
.L_x_28:
[----:B------:R2:W-:Y:S01]  /*1c80*/  @!P5 SYNCS.ARRIVE.TRANS64 RZ, [UR33], R3 ;  /* 0x00000003ffffd9a7 */ /* 0x0005e20008000021 */
[----:B------:R-:W-:Y:S04]  /*1c90*/  BSSY.RECONVERGENT B0, `(.L_x_30) ;  /* 0x0000003000007945 */ /* 0x000fe80003800200 */
[----:B------:R-:W-:Y:S05]  /*1ca0*/  @P4 BRA `(.L_x_31) ;  /* 0x0000000000044947 */ /* 0x000fea0003800000 */
[----:B------:R-:W-:Y:S05]  /*1cb0*/  BPT.TRAP 0x1 ;  /* 0x000000040000795c */ /* 0x000fea0000300000 */
.L_x_31:
[----:B------:R-:W-:Y:S05]  /*1cc0*/  BSYNC.RECONVERGENT B0 ;  /* 0x0000000000007941 */ /* 0x000fea0003800200 */
.L_x_30:
        /* <DEDUP_REMOVED lines=32> */
[----:B------:R1:W-:Y:S02]  /*1ed0*/  UTMALDG.3D [UR24], [UR40], desc[UR30] ;  /* 0x00001e18280075b4 */ /* 0x0003e40008011000 */
[----:B------:R-:W-:Y:S01]  /*1ee0*/  UISETP.NE.AND UP0, UPT, UR21, UR29, UPT ;  /* 0x0000001d1500728c */ /* 0x000fe2000bf05270 */
[----:B------:R1:W-:Y:S01]  /*1ef0*/  UTMALDG.3D [UR16], [UR38], desc[UR30] ;  /* 0x00001e10260075b4 */ /* 0x0003e20008011000 */
[----:B------:R1:W-:Y:S07]  /*1f00*/  UTMALDG.3D [UR8], [UR38], desc[UR30] ;  /* 0x00001e08260075b4 */ /* 0x0003ee0008011000 */
[----:B------:R-:W-:Y:S05]  /*1f10*/  BRA.U UP0, `(.L_x_32) ;  /* 0xfffffffd00407547 */ /* 0x000fea000b83ffff */
.L_x_27:
[C---:B-1----:R-:W-:Y:S01]  /*1f20*/  LEA R2, R16.reuse, UR4, 0x3 ;  /* 0x0000000410027c11 */ /* 0x042fe2000f8e18ff */
[----:B------:R-:W-:Y:S01]  /*1f30*/  NOP ;  /* 0x0000000000007918 */ /* 0x000fe20000000000 */
[----:B--2---:R-:W-:Y:S02]  /*1f40*/  SHF.L.U32 R3, R13, 0x1f, RZ ;  /* 0x0000001f0d037819 */ /* 0x004fe400000006ff */
[----:B------:R-:W-:Y:S02]  /*1f50*/  LEA R4, R16, UR4, 0x4 ;  /* 0x0000000410047c11 */ /* 0x000fe4000f8e20ff */
[----:B------:R-:W1:Y:S02]  /*1f60*/  SYNCS.PHASECHK.TRANS64.TRYWAIT P0, [R2+URZ+0x110], R3 ;  /* 0x00011003020075a7 */ /* 0x000e6400080011ff */
[----:B-1----:R-:W-:Y:S05]  /*1f70*/  @!P0 BRA `(.L_x_33) ;  /* 0x0000007400148947 */ /* 0x002fea0003800000 */
.L_x_143:
[----:B------:R-:W2:Y:S01]  /*1f80*/  LDS.128 R4, [R4+0x1a0] ;  /* 0x0001a00004047984 */ /* 0x000ea20000000c00 */
[----:B---3--:R-:W-:Y:S01]  /*1f90*/  ISETP.GE.AND P0, PT, R40, 0x1, PT ;  /* 0x000000012800780c */ /* 0x008fe20003f06270 */
[----:B-1----:R-:W-:Y:S01]  /*1fa0*/  VIADD R2, R2, 0x120 ;  /* 0x0000012002027836 */ /* 0x002fe20000000000 */
[----:B------:R-:W-:Y:S01]  /*1fb0*/  @!PT LDS RZ, [RZ] ;  /* 0x00000000fffff984 */ /* 0x000fe20000000800 */
[----:B------:R-:W-:Y:S01]  /*1fc0*/  @!PT LDS RZ, [RZ] ;  /* 0x00000000fffff984 */ /* 0x000fe20000000800 */
[----:B------:R-:W-:Y:S01]  /*1fd0*/  @!PT LDS RZ, [RZ] ;  /* 0x00000000fffff984 */ /* 0x000fe20000000800 */
[----:B------:R-:W-:Y:S01]  /*1fe0*/  @!PT LDS RZ, [RZ] ;  /* 0x00000000fffff984 */ /* 0x000fe20000000800 */
[----:B------:R1:W-:Y:S06]  /*1ff0*/  MEMBAR.ALL.CTA ;  /* 0x0000000000007992 */ /* 0x0003ec0000008000 */
[----:B-1----:R-:W1:Y:S01]  /*2000*/  FENCE.VIEW.ASYNC.S ;  /* 0x00000000000073c6 */ /* 0x002e620000000000 */
[----:B------:R-:W-:-:S04]  /*2010*/  PRMT R2, RZ, 0x654, R2 ;  /* 0x00000654ff027816 */ /* 0x000fc80000000002 */
[----:B-1----:R1:W-:Y:S01]  /*2020*/  SYNCS.ARRIVE.TRANS64.RED.A1T0 RZ, [R2+URZ], RZ ;  /* 0x000000ff02ff79a7 */ /* 0x0023e200081004ff */
[----:B--2---:R-:W-:-:S13]  /*2030*/  LOP3.LUT P2, RZ, R6, 0x1, RZ, 0xc0, !PT ;  /* 0x0000000106ff7812 */ /* 0x004fda000784c0ff */
[----:B------:R-:W-:Y:S01]  /*2040*/  @P2 SHF.R.U32.HI R3, RZ, 0x10, R5 ;  /* 0x00000010ff032819 */ /* 0x000fe20000011605 */
[----:B------:R-:W-:Y:S01]  /*2050*/  VOTEU.ANY UP0, P2 ;  /* 0x0000000000ff7886 */ /* 0x000fe20001000100 */
[----:B------:R-:W-:Y:S02]  /*2060*/  @P2 MOV R10, R4 ;  /* 0x00000004000a2202 */ /* 0x000fe40000000f00 */
[----:B------:R-:W-:Y:S02]  /*2070*/  @P2 R2UR.BROADCAST UR8, R3 ;  /* 0x00000000030822ca */ /* 0x000fe400008e0000 */
[----:B------:R-:W-:-:S11]  /*2080*/  @P2 LOP3.LUT R9, R5, 0xffff, RZ, 0xc0, !PT ;  /* 0x0000ffff05092812 */ /* 0x000fd600078ec0ff */
[----:B------:R-:W-:Y:S01]  /*2090*/  @UP0 UMOV UR36, UR8 ;  /* 0x0000000800240c82 */ /* 0x000fe20008000000 */
[----:B-1----:R-:W-:Y:S05]  /*20a0*/  @!P0 BRA `(.L_x_34) ;  /* 0x0000000000b88947 */ /* 0x002fea0003800000 */
[----:B------:R-:W4:Y:S01]  /*20b0*/  LDC.64 R4, c[0x0][0xb18] ;  /* 0x0002c600ff047b82 */ /* 0x000f220000000a00 */
[----:B------:R-:W-:-:S07]  /*20c0*/  ISETP.NE.AND P3, PT, R40, 0x1, PT ;  /* 0x000000012800780c */ /* 0x000fce0003f65270 */
[----:B------:R-:W1:Y:S08]  /*20d0*/  LDC.64 R6, c[0x0][0xb10] ;  /* 0x0002c400ff067b82 */ /* 0x000e700000000a00 */
[----:B------:R-:W2:Y:S08]  /*20e0*/  LDC R14, c[0x0][0xb20] ;  /* 0x0002c800ff0e7b82 */ /* 0x000eb00000000800 */
[----:B------:R-:W3:Y:S01]  /*20f0*/  LDC R15, c[0x0][0xb0c] ;  /* 0x0002c300ff0f7b82 */ /* 0x000ee20000000800 */
[----:B----4-:R-:W-:Y:S01]  /*2100*/  IMAD.HI.U32 R19, R0, R5, RZ ;  /* 0x0000000500137227 */ /* 0x010fe200078e00ff */
[----:B------:R-:W-:-:S03]  /*2110*/  ISETP.NE.AND P0, PT, R4, 0x1, PT ;  /* 0x000000010400780c */ /* 0x000fc60003f05270 */
[----:B------:R-:W-:-:S03]  /*2120*/  IMAD.HI.U32 R5, R9, R5, RZ ;  /* 0x0000000509057227 */ /* 0x000fc600078e00ff */
[----:B------:R-:W4:Y:S01]  /*2130*/  LDC.64 R2, c[0x0][0xb28] ;  /* 0x0002ca00ff027b82 */ /* 0x000f220000000a00 */
[----:B-1----:R-:W-:-:S04]  /*2140*/  IMAD.HI.U32 R20, R8, R6, RZ ;  /* 0x0000000608147227 */ /* 0x002fc800078e00ff */
[----:B------:R-:W-:Y:S01]  /*2150*/  IMAD.HI.U32 R21, R10, R6, RZ ;  /* 0x000000060a157227 */ /* 0x000fe200078e00ff */
[----:B------:R-:W-:Y:S02]  /*2160*/  SHF.R.U32.HI R20, RZ, R7, R20 ;  /* 0x00000007ff147219 */ /* 0x000fe40000011614 */
[-C--:B--2---:R-:W-:Y:S02]  /*2170*/  SHF.R.U32.HI R19, RZ, R14.reuse, R19 ;  /* 0x0000000eff137219 */ /* 0x084fe40000011613 */
[----:B------:R-:W-:Y:S02]  /*2180*/  SHF.R.U32.HI R5, RZ, R14, R5 ;  /* 0x0000000eff057219 */ /* 0x000fe40000011605 */
[----:B------:R-:W-:Y:S02]  /*2190*/  SEL R19, R0, R19, !P0 ;  /* 0x0000001300137207 */ /* 0x000fe40004000000 */
[----:B------:R-:W-:Y:S02]  /*21a0*/  SHF.R.U32.HI R21, RZ, R7, R21 ;  /* 0x00000007ff157219 */ /* 0x000fe40000011615 */
[----:B---3--:R-:W-:-:S02]  /*21b0*/  ISETP.NE.AND P1, PT, R15, 0x1, PT ;  /* 0x000000010f00780c */ /* 0x008fc40003f25270 */
[----:B------:R-:W-:Y:S02]  /*21c0*/  SEL R5, R9, R5, !P0 ;  /* 0x0000000509057207 */ /* 0x000fe40004000000 */
[----:B------:R-:W-:Y:S02]  /*21d0*/  SEL R20, R8, R20, !P1 ;  /* 0x0000001408147207 */ /* 0x000fe40004800000 */
[----:B------:R-:W-:Y:S01]  /*21e0*/  SEL R21, R10, R21, !P1 ;  /* 0x000000150a157207 */ /* 0x000fe20004800000 */
[----:B----4-:R-:W-:-:S04]  /*21f0*/  IMAD.HI.U32 R18, R19, R2, RZ ;  /* 0x0000000213127227 */ /* 0x010fc800078e00ff */
        /* <DEDUP_REMOVED lines=10> */
[----:B------:R-:W-:-:S04]  /*22a0*/  @!P0 IMAD.HI.U32 R7, R21, R2, RZ ;  /* 0x0000000215078227 */ /* 0x000fc800078e00ff */
[----:B------:R-:W-:Y:S01]  /*22b0*/  IMAD.MOV R2, RZ, RZ, -R6 ;  /* 0x000000ffff027224 */ /* 0x000fe200078e0a06 */
[----:B------:R-:W-:Y:S02]  /*22c0*/  @!P0 SHF.R.U32.HI R3, RZ, R3, R7 ;  /* 0x00000003ff038219 */ /* 0x000fe40000011607 */
[----:B------:R-:W-:Y:S01]  /*22d0*/  IADD3 R7, PT, PT, -R5, RZ, RZ ;  /* 0x000000ff05077210 */ /* 0x000fe20007ffe1ff */
[----:B------:R-:W-:Y:S01]  /*22e0*/  IMAD R2, R40, R2, R5 ;  /* 0x0000000228027224 */ /* 0x000fe200078e0205 */
        /* <DEDUP_REMOVED lines=10> */
.L_x_34:
[----:B------:R-:W1:Y:S02]  /*2390*/  LDCU UR8, c[0x0][0xb30] ;  /* 0x00016600ff0877ac */ /* 0x000e640008000800 */
[----:B-1----:R-:W-:-:S09]  /*23a0*/  UISETP.NE.AND UP0, UPT, UR8, 0x1, UPT ;  /* 0x000000010800788c */ /* 0x002fd2000bf05270 */
[----:B------:R-:W-:Y:S05]  /*23b0*/  BRA.U UP0, `(.L_x_35) ;  /* 0x0000000100407547 */ /* 0x000fea000b800000 */
[----:B------:R-:W1:Y:S08]  /*23c0*/  LDC.64 R4, c[0x0][0xb10] ;  /* 0x0002c400ff047b82 */ /* 0x000e700000000a00 */
[----:B------:R-:W2:Y:S08]  /*23d0*/  LDC.64 R2, c[0x0][0xb18] ;  /* 0x0002c600ff027b82 */ /* 0x000eb00000000a00 */
[----:B------:R-:W3:Y:S08]  /*23e0*/  LDC R6, c[0x0][0xb20] ;  /* 0x0002c800ff067b82 */ /* 0x000ef00000000800 */
[----:B------:R-:W4:Y:S01]  /*23f0*/  LDC R7, c[0x0][0xb0c] ;  /* 0x0002c300ff077b82 */ /* 0x000f220000000800 */
[----:B-1----:R-:W-:-:S05]  /*2400*/  IMAD.HI.U32 R4, R10, R4, RZ ;  /* 0x000000040a047227 */ /* 0x002fca00078e00ff */
[----:B------:R-:W-:Y:S01]  /*2410*/  SHF.R.U32.HI R4, RZ, R5, R4 ;  /* 0x00000005ff047219 */ /* 0x000fe20000011604 */
[----:B--2---:R-:W-:Y:S01]  /*2420*/  IMAD.HI.U32 R3, R9, R3, RZ ;  /* 0x0000000309037227 */ /* 0x004fe200078e00ff */
[----:B------:R-:W-:-:S04]  /*2430*/  ISETP.NE.AND P0, PT, R2, 0x1, PT ;  /* 0x000000010200780c */ /* 0x000fc80003f05270 */
[----:B---3--:R-:W-:-:S04]  /*2440*/  SHF.R.U32.HI R3, RZ, R6, R3 ;  /* 0x00000006ff037219 */ /* 0x008fc80000011603 */
[----:B------:R-:W-:Y:S02]  /*2450*/  SEL R3, R9, R3, !P0 ;  /* 0x0000000309037207 */ /* 0x000fe40004000000 */
[----:B----4-:R-:W-:-:S04]  /*2460*/  ISETP.NE.AND P1, PT, R7, 0x1, PT ;  /* 0x000000010700780c */ /* 0x010fc80003f25270 */
[----:B------:R-:W-:-:S05]  /*2470*/  SEL R4, R10, R4, !P1 ;  /* 0x000000040a047207 */ /* 0x000fca0004800000 */
[----:B------:R-:W-:Y:S02]  /*2480*/  IMAD.IADD R5, R3, 0x1, -R4 ;  /* 0x0000000103057824 */ /* 0x000fe400078e0a04 */
[----:B------:R-:W-:Y:S02]  /*2490*/  IMAD.IADD R3, R4, 0x1, -R3 ;  /* 0x0000000104037824 */ /* 0x000fe400078e0a03 */
[----:B------:R-:W-:Y:S02]  /*24a0*/  IMAD R10, R5, R7, R10 ;  /* 0x00000007050a7224 */ /* 0x000fe400078e020a */
[----:B------:R-:W-:-:S07]  /*24b0*/  IMAD R9, R3, R2, R9 ;  /* 0x0000000203097224 */ /* 0x000fce00078e0209 */
.L_x_35:
[----:B------:R-:W-:Y:S01]  /*24c0*/  VIADD R16, R16, 0x1 ;  /* 0x0000000110107836 */ /* 0x000fe20000000000 */
[----:B------:R-:W-:Y:S01]  /*24d0*/  PLOP3.LUT P1, PT, PT, PT, PT, 0x80, 0x8 ;  /* 0x000000000008781c */ /* 0x000fe20003f2f070 */
[----:B------:R-:W-:Y:S02]  /*24e0*/  IMAD.IADD R15, R10, 0x1, R87 ;  /* 0x000000010a0f7824 */ /* 0x000fe400078e0257 */
[----:B------:R-:W-:Y:S01]  /*24f0*/  IMAD.IADD R14, R9, 0x1, R86 ;  /* 0x00000001090e7824 */ /* 0x000fe200078e0256 */
[----:B------:R-:W-:-:S04]  /*2500*/  ISETP.NE.AND P0, PT, R16, 0x2, PT ;  /* 0x000000021000780c */ /* 0x000fc80003f05270 */
[----:B------:R-:W-:Y:S02]  /*2510*/  SEL R2, RZ, 0x1, P0 ;  /* 0x00000001ff027807 */ /* 0x000fe40000000000 */
[----:B------:R-:W-:Y:S02]  /*2520*/  SEL R16, R16, RZ, P0 ;  /* 0x000000ff10107207 */ /* 0x000fe40000000000 */
[----:B------:R-:W-:Y:S01]  /*2530*/  LOP3.LUT R13, R13, R2, RZ, 0x3c, !PT ;  /* 0x000000020d0d7212 */ /* 0x000fe200078e3cff */
[----:B------:R-:W-:Y:S06]  /*2540*/  @P2 BRA `(.L_x_36) ;  /* 0xfffffff000482947 */ /* 0x000fec000383ffff */
[----:B------:R-:W-:Y:S01]  /*2550*/  UIADD3 UR4, UPT, UPT, UR4, 0x60, URZ ;  /* 0x0000006004047890 */ /* 0x000fe2000fffe0ff */
[----:B------:R-:W-:-:S03]  /*2560*/  SHF.L.U32 R2, R17, 0x1f, RZ ;  /* 0x0000001f11027819 */ /* 0x000fc600000006ff */
[----:B------:R-:W-:-:S09]  /*2570*/  ULEA UR5, UR6, UR4, 0x3 ;  /* 0x0000000406057291 */ /* 0x000fd2000f8e18ff */
[----:B------:R-:W1:Y:S02]  /*2580*/  SYNCS.PHASECHK.TRANS64.TRYWAIT P0, [UR5], R2 ;  /* 0x00000002ff0075a7 */ /* 0x000e640008001105 */
[----:B-1----:R-:W-:Y:S05]  /*2590*/  @!P0 BRA `(.L_x_37) ;  /* 0x0000006c00a08947 */ /* 0x002fea0003800000 */
.L_x_145:
[----:B------:R-:W-:-:S04]  /*25a0*/  UIADD3 UR6, UPT, UPT, UR6, 0x1, URZ ;  /* 0x0000000106067890 */ /* 0x000fc8000fffe0ff */
[----:B------:R-:W-:-:S04]  /*25b0*/  UISETP.NE.AND UP0, UPT, UR6, 0xc, UPT ;  /* 0x0000000c0600788c */ /* 0x000fc8000bf05270 */
[----:B------:R-:W-:Y:S02]  /*25c0*/  USEL UR7, URZ, 0x1, UP0 ;  /* 0x00000001ff077887 */ /* 0x000fe40008000000 */
[----:B------:R-:W-:-:S04]  /*25d0*/  USEL UR6, UR6, URZ, UP0 ;  /* 0x000000ff06067287 */ /* 0x000fc80008000000 */
[----:B------:R-:W-:Y:S01]  /*25e0*/  ULEA UR5, UR6, UR4, 0x3 ;  /* 0x0000000406057291 */ /* 0x000fe2000f8e18ff */
[----:B-1----:R-:W-:-:S04]  /*25f0*/  LOP3.LUT R2, R17, UR7, RZ, 0x3c, !PT ;  /* 0x0000000711027c12 */ /* 0x002fc8000f8e3cff */
[----:B------:R-:W-:-:S04]  /*2600*/  SHF.L.U32 R3, R2, 0x1f, RZ ;  /* 0x0000001f02037819 */ /* 0x000fc800000006ff */
[----:B------:R-:W1:Y:S02]  /*2610*/  SYNCS.PHASECHK.TRANS64.TRYWAIT P0, [UR5], R3 ;  /* 0x00000003ff0075a7 */ /* 0x000e640008001105 */
[----:B-1----:R-:W-:Y:S05]  /*2620*/  @!P0 BRA `(.L_x_38) ;  /* 0x0000006c00948947 */ /* 0x002fea0003800000 */
.L_x_147:
[----:B------:R-:W-:-:S04]  /*2630*/  UIADD3 UR6, UPT, UPT, UR6, 0x1, URZ ;  /* 0x0000000106067890 */ /* 0x000fc8000fffe0ff */
[----:B------:R-:W-:-:S04]  /*2640*/  UISETP.NE.AND UP0, UPT, UR6, 0xc, UPT ;  /* 0x0000000c0600788c */ /* 0x000fc8000bf05270 */
[----:B------:R-:W-:Y:S02]  /*2650*/  USEL UR7, URZ, 0x1, UP0 ;  /* 0x00000001ff077887 */ /* 0x000fe40008000000 */
[----:B------:R-:W-:-:S04]  /*2660*/  USEL UR6, UR6, URZ, UP0 ;  /* 0x000000ff06067287 */ /* 0x000fc80008000000 */
[----:B------:R-:W-:Y:S01]  /*2670*/  ULEA UR5, UR6, UR4, 0x3 ;  /* 0x0000000406057291 */ /* 0x000fe2000f8e18ff */
[----:B------:R-:W-:-:S04]  /*2680*/  LOP3.LUT R2, R2, UR7, RZ, 0x3c, !PT ;  /* 0x0000000702027c12 */ /* 0x000fc8000f8e3cff */
[----:B-1----:R-:W-:-:S04]  /*2690*/  SHF.L.U32 R3, R2, 0x1f, RZ ;  /* 0x0000001f02037819 */ /* 0x002fc800000006ff */
[----:B------:R-:W1:Y:S02]  /*26a0*/  SYNCS.PHASECHK.TRANS64.TRYWAIT P0, [UR5], R3 ;  /* 0x00000003ff0075a7 */ /* 0x000e640008001105 */
[----:B-1----:R-:W-:Y:S05]  /*26b0*/  @!P0 BRA `(.L_x_39) ;  /* 0x0000006c00888947 */ /* 0x002fea0003800000 */
.L_x_149:
        /* <DEDUP_REMOVED lines=9> */
.L_x_151:
        /* <DEDUP_REMOVED lines=9> */
.L_x_153:
        /* <DEDUP_REMOVED lines=9> */
.L_x_155:
        /* <DEDUP_REMOVED lines=9> */
.L_x_157:
        /* <DEDUP_REMOVED lines=9> */
.L_x_159:
        /* <DEDUP_REMOVED lines=9> */
.L_x_161:
        /* <DEDUP_REMOVED lines=9> */
.L_x_163:
        /* <DEDUP_REMOVED lines=9> */
.L_x_165:
[----:B------:R-:W-:-:S04]  /*2b40*/  UIADD3 UR6, UPT, UPT, UR6, 0x1, URZ ;  /* 0x0000000106067890 */ /* 0x000fc8000fffe0ff */
[----:B------:R-:W-:-:S04]  /*2b50*/  UISETP.NE.AND UP0, UPT, UR6, 0xc, UPT ;  /* 0x0000000c0600788c */ /* 0x000fc8000bf05270 */
[----:B------:R-:W-:Y:S02]  /*2b60*/  USEL UR5, URZ, 0x1, UP0 ;  /* 0x00000001ff057887 */ /* 0x000fe40008000000 */
[----:B------:R-:W-:-:S04]  /*2b70*/  USEL UR6, UR6, URZ, UP0 ;  /* 0x000000ff06067287 */ /* 0x000fc80008000000 */
[----:B------:R-:W-:Y:S01]  /*2b80*/  ULEA UR6, UR6, UR4, 0x3 ;  /* 0x0000000406067291 */ /* 0x000fe2000f8e18ff */
[----:B------:R-:W-:-:S04]  /*2b90*/  LOP3.LUT R2, R2, UR5, RZ, 0x3c, !PT ;  /* 0x0000000502027c12 */ /* 0x000fc8000f8e3cff */
[----:B------:R-:W-:Y:S01]  /*2ba0*/  SHF.L.U32 R2, R2, 0x1f, RZ ;  /* 0x0000001f02027819 */ /* 0x000fe200000006ff */
[----:B-1--4-:R-:W-:-:S07]  /*2bb0*/  IMAD.U32 R0, RZ, RZ, UR6 ;  /* 0x00000006ff007e24 */ /* 0x012fce000f8e00ff */
.L_x_48:
[----:B-1----:R1:W2:Y:S02]  /*2bc0*/  SYNCS.PHASECHK.TRANS64.TRYWAIT P0, [R0+URZ], R2 ;  /* 0x00000002000075a7 */ /* 0x0022a400080011ff */
[----:B--2---:R-:W-:Y:S05]  /*2bd0*/  @!P0 NANOSLEEP.SYNCS 0x989680 ;  /* 0x009896800000895d */ /* 0x004fea0003900000 */
[----:B------:R-:W2:Y:S02]  /*2be0*/  @!P0 SYNCS.PHASECHK.TRANS64 P0, [R0+URZ], R2 ;  /* 0x00000002000085a7 */ /* 0x000ea400080010ff */
[----:B--2---:R-:W-:Y:S05]  /*2bf0*/  @P0 EXIT ;  /* 0x000000000000094d */ /* 0x004fea0003800000 */
[----:B------:R-:W-:Y:S05]  /*2c00*/  BRA `(.L_x_48) ;  /* 0xfffffffc00ec7947 */ /* 0x000fea000383ffff */
.L_x_18:
[----:B------:R-:W-:-:S04]  /*2c10*/  UISETP.NE.AND UP1, UPT, UR37, URZ, UPT ;  /* 0x000000ff2500728c */ /* 0x000fc8000bf25270 */
[----:B------:R-:W-:-:S09]  /*2c20*/  UISETP.NE.OR UP1, UPT, UR8, 0x1, UP1 ;  /* 0x000000010800788c */ /* 0x000fd20008f25670 */
[----:B------:R-:W-:Y:S05]  /*2c30*/  BRA.U UP1, `(.L_x_49) ;  /* 0x0000000501487547 */ /* 0x000fea000b800000 */
[----:B------:R-:W-:Y:S01]  /*2c40*/  ISETP.NE.AND P2, PT, R2, RZ, PT ;  /* 0x000000ff0200720c */ /* 0x000fe20003f45270 */
[----:B------:R-:W-:Y:S01]  /*2c50*/  IMAD.MOV.U32 R12, RZ, RZ, 0x1 ;  /* 0x00000001ff0c7424 */ /* 0x000fe200078e00ff */
[----:B------:R-:W-:Y:S02]  /*2c60*/  CS2R R10, SRZ ;  /* 0x00000000000a7805 */ /* 0x000fe4000001ff00 */
[----:B------:R-:W-:Y:S01]  /*2c70*/  CS2R R8, SRZ ;  /* 0x0000000000087805 */ /* 0x000fe2000001ff00 */
[----:B------:R-:W-:Y:S01]  /*2c80*/  UMOV UR4, 0x400 ;  /* 0x0000040000047882 */ /* 0x000fe20000000000 */
[----:B------:R-:W-:Y:S01]  /*2c90*/  UMOV UR6, URZ ;  /* 0x000000ff00067c82 */ /* 0x000fe20008000000 */
[----:B------:R-:W-:-:S12]  /*2ca0*/  ULEA UR37, UR37, UR4, 0x18 ;  /* 0x0000000425257291 */ /* 0x000fd8000f8ec0ff */
.L_x_53:
[----:B------:R-:W-:Y:S02]  /*2cb0*/  LEA R0, R8, UR37, 0x3 ;  /* 0x0000002508007c11 */ /* 0x000fe4000f8e18ff */
[----:B------:R-:W-:-:S03]  /*2cc0*/  SHF.L.U32 R4, R9, 0x1f, RZ ;  /* 0x0000001f09047819 */ /* 0x000fc600000006ff */
[----:B------:R-:W-:Y:S01]  /*2cd0*/  VIADD R5, R0, 0x180 ;  /* 0x0000018000057836 */ /* 0x000fe20000000000 */
[----:B------:R-:W1:Y:S02]  /*2ce0*/  SYNCS.PHASECHK.TRANS64.TRYWAIT P0, [R0+URZ+0x170], R4 ;  /* 0x00017004000075a7 */ /* 0x000e6400080011ff */
[----:B-1----:R-:W-:Y:S05]  /*2cf0*/  @!P0 BRA `(.L_x_50) ;  /* 0x0000006800d08947 */ /* 0x002fea0003800000 */
.L_x_166:
[----:B------:R-:W-:Y:S01]  /*2d00*/  ULEA UR5, UR6, UR37, 0x3 ;  /* 0x0000002506057291 */ /* 0x000fe2000f8e18ff */
[----:B-1----:R-:W-:Y:S01]  /*2d10*/  PRMT R0, RZ, 0x654, R5 ;  /* 0x00000654ff007816 */ /* 0x002fe20000000005 */
[----:B------:R-:W-:Y:S01]  /*2d20*/  @!P2 IMAD.MOV.U32 R4, RZ, RZ, 0x10 ;  /* 0x00000010ff04a424 */ /* 0x000fe200078e00ff */
[----:B------:R-:W-:Y:S01]  /*2d30*/  SHF.L.U32 R5, R12, 0x1f, RZ ;  /* 0x0000001f0c057819 */ /* 0x000fe200000006ff */
[----:B------:R-:W-:Y:S01]  /*2d40*/  UIADD3 UR4, UPT, UPT, UR5, 0x110, URZ ;  /* 0x0000011005047890 */ /* 0x000fe2000fffe0ff */
[----:B------:R1:W-:Y:S05]  /*2d50*/  SYNCS.ARRIVE.TRANS64.RED.A1T0 RZ, [R0+URZ], RZ ;  /* 0x000000ff00ff79a7 */ /* 0x0003ea00081004ff */
[----:B------:R-:W-:Y:S01]  /*2d60*/  IMAD.U32 R6, RZ, RZ, UR4 ;  /* 0x00000004ff067e24 */ /* 0x000fe2000f8e00ff */
[----:B------:R-:W2:Y:S04]  /*2d70*/  SYNCS.PHASECHK.TRANS64.TRYWAIT P0, [UR5+0x120], R5 ;  /* 0x00012005ff0075a7 */ /* 0x000ea80008001105 */
[----:B------:R-:W-:Y:S01]  /*2d80*/  PRMT R6, R2, 0x654, R6 ;  /* 0x0000065402067816 */ /* 0x000fe20000000006 */
[----:B-12---:R-:W-:Y:S06]  /*2d90*/  @!P0 BRA `(.L_x_51) ;  /* 0x0000006800bc8947 */ /* 0x006fec0003800000 */
.L_x_168:
[----:B------:R-:W-:Y:S01]  /*2da0*/  ULEA UR4, UR6, UR37, 0x4 ;  /* 0x0000002506047291 */ /* 0x000fe2000f8e20ff */
[----:B------:R-:W-:Y:S01]  /*2db0*/  SEL R3, R6, R3, !P2 ;  /* 0x0000000306037207 */ /* 0x000fe20005000000 */
[----:B------:R-:W-:Y:S01]  /*2dc0*/  UIADD3 UR5, UPT, UPT, UR5, 0x110, URZ ;  /* 0x0000011005057890 */ /* 0x000fe2000fffe0ff */
[----:B-1----:R-:W-:Y:S01]  /*2dd0*/  LEA R0, R11, UR37, 0x3 ;  /* 0x000000250b007c11 */ /* 0x002fe2000f8e18ff */
[----:B------:R-:W-:Y:S01]  /*2de0*/  UIADD3 UR4, UPT, UPT, UR4, 0x1a0, URZ ;  /* 0x000001a004047890 */ /* 0x000fe2000fffe0ff */
[----:B------:R1:W-:Y:S01]  /*2df0*/  @!P2 SYNCS.ARRIVE.TRANS64.RED RZ, [R3+URZ], R4 ;  /* 0x0000000403ffa9a7 */ /* 0x0003e200080004ff */
[----:B------:R-:W-:Y:S01]  /*2e00*/  UIADD3 UR6, UPT, UPT, UR6, 0x1, URZ ;  /* 0x0000000106067890 */ /* 0x000fe2000fffe0ff */
[----:B------:R-:W-:-:S03]  /*2e10*/  VIADD R8, R8, 0x1 ;  /* 0x0000000108087836 */ /* 0x000fc60000000000 */
[----:B------:R-:W-:Y:S02]  /*2e20*/  UISETP.NE.AND UP0, UPT, UR6, 0x2, UPT ;  /* 0x000000020600788c */ /* 0x000fe4000bf05270 */
[----:B------:R-:W-:Y:S01]  /*2e30*/  ISETP.NE.AND P0, PT, R8, 0x2, PT ;  /* 0x000000020800780c */ /* 0x000fe20003f05270 */
[----:B------:R-:W-:Y:S06]  /*2e40*/  UGETNEXTWORKID.BROADCAST [UR4], [UR5] ;  /* 0x00000000040073ca */ /* 0x000fec0008000100 */
[----:B------:R-:W-:Y:S02]  /*2e50*/  USEL UR4, URZ, 0x1, UP0 ;  /* 0x00000001ff047887 */ /* 0x000fe40008000000 */
[----:B------:R-:W-:-:S04]  /*2e60*/  USEL UR6, UR6, URZ, UP0 ;  /* 0x000000ff06067287 */ /* 0x000fc80008000000 */
[----:B------:R-:W-:Y:S02]  /*2e70*/  LOP3.LUT R12, R12, UR4, RZ, 0x3c, !PT ;  /* 0x000000040c0c7c12 */ /* 0x000fe4000f8e3cff */
[----:B-1----:R-:W-:-:S04]  /*2e80*/  SHF.L.U32 R4, R10, 0x1f, RZ ;  /* 0x0000001f0a047819 */ /* 0x002fc800000006ff */
[----:B------:R-:W1:Y:S02]  /*2e90*/  SYNCS.PHASECHK.TRANS64.TRYWAIT P1, [R0+URZ+0x110], R4 ;  /* 0x00011004000075a7 */ /* 0x000e6400080211ff */
[----:B-1----:R-:W-:Y:S05]  /*2ea0*/  @!P1 BRA `(.L_x_52) ;  /* 0x0000006800909947 */ /* 0x002fea0003800000 */
.L_x_169:
[C---:B-1----:R-:W-:Y:S01]  /*2eb0*/  LEA R4, R11.reuse, UR37, 0x4 ;  /* 0x000000250b047c11 */ /* 0x042fe2000f8e20ff */
[----:B------:R-:W-:Y:S01]  /*2ec0*/  VIADD R0, R0, 0x120 ;  /* 0x0000012000007836 */ /* 0x000fe20000000000 */
[----:B------:R-:W-:Y:S01]  /*2ed0*/  SEL R8, R8, RZ, P0 ;  /* 0x000000ff08087207 */ /* 0x000fe20000000000 */
[----:B------:R-:W-:-:S03]  /*2ee0*/  VIADD R11, R11, 0x1 ;  /* 0x000000010b0b7836 */ /* 0x000fc60000000000 */
[----:B------:R-:W1:Y:S01]  /*2ef0*/  LDS.128 R4, [R4+0x1a0] ;  /* 0x0001a00004047984 */ /* 0x000e620000000c00 */
[----:B------:R-:W-:Y:S02]  /*2f00*/  PRMT R0, RZ, 0x654, R0 ;  /* 0x00000654ff007816 */ /* 0x000fe40000000000 */
[C---:B------:R-:W-:Y:S01]  /*2f10*/  ISETP.NE.AND P1, PT, R11.reuse, 0x2, PT ;  /* 0x000000020b00780c */ /* 0x040fe20003f25270 */
[----:B------:R-:W-:Y:S01]  /*2f20*/  @!PT LDS RZ, [RZ] ;  /* 0x00000000fffff984 */ /* 0x000fe20000000800 */
[----:B------:R-:W-:Y:S01]  /*2f30*/  @!PT LDS RZ, [RZ] ;  /* 0x00000000fffff984 */ /* 0x000fe20000000800 */
[----:B------:R-:W-:Y:S01]  /*2f40*/  @!PT LDS RZ, [RZ] ;  /* 0x00000000fffff984 */ /* 0x000fe20000000800 */
[----:B------:R-:W-:Y:S01]  /*2f50*/  @!PT LDS RZ, [RZ] ;  /* 0x00000000fffff984 */ /* 0x000fe20000000800 */
[----:B------:R2:W-:Y:S06]  /*2f60*/  MEMBAR.ALL.CTA ;  /* 0x0000000000007992 */ /* 0x0005ec0000008000 */
[----:B--2---:R-:W2:Y:S01]  /*2f70*/  FENCE.VIEW.ASYNC.S ;  /* 0x00000000000073c6 */ /* 0x004ea20000000000 */
[----:B------:R-:W-:Y:S01]  /*2f80*/  SEL R11, R11, RZ, P1 ;  /* 0x000000ff0b0b7207 */ /* 0x000fe20000800000 */
[----:B--2---:R2:W-:Y:S01]  /*2f90*/  SYNCS.ARRIVE.TRANS64.RED.A1T0 RZ, [R0+URZ], RZ ;  /* 0x000000ff00ff79a7 */ /* 0x0045e200081004ff */
[----:B-1----:R-:W-:-:S02]  /*2fa0*/  LOP3.LUT P3, RZ, R6, 0x1, RZ, 0xc0, !PT ;  /* 0x0000000106ff7812 */ /* 0x002fc4000786c0ff */
[----:B------:R-:W-:-:S04]  /*2fb0*/  SEL R4, RZ, 0x1, P1 ;  /* 0x00000001ff047807 */ /* 0x000fc80000800000 */
[----:B------:R-:W-:Y:S02]  /*2fc0*/  LOP3.LUT R10, R10, R4, RZ, 0x3c, !PT ;  /* 0x000000040a0a7212 */ /* 0x000fe400078e3cff */
[----:B--2---:R-:W-:-:S04]  /*2fd0*/  SEL R0, RZ, 0x1, P0 ;  /* 0x00000001ff007807 */ /* 0x004fc80000000000 */
[----:B------:R-:W-:Y:S01]  /*2fe0*/  LOP3.LUT R9, R9, R0, RZ, 0x3c, !PT ;  /* 0x0000000009097212 */ /* 0x000fe200078e3cff */
[----:B------:R-:W-:Y:S06]  /*2ff0*/  @P3 BRA `(.L_x_53) ;  /* 0xfffffffc002c3947 */ /* 0x000fec000383ffff */
[----:B------:R-:W-:Y:S01]  /*3000*/  ULEA UR5, UR6, UR37, 0x3 ;  /* 0x0000002506057291 */ /* 0x000fe2000f8e18ff */
[----:B------:R-:W-:-:S08]  /*3010*/  SHF.L.U32 R2, R12, 0x1f, RZ ;  /* 0x0000001f0c027819 */ /* 0x000fd000000006ff */
[----:B------:R-:W1:Y:S02]  /*3020*/  SYNCS.PHASECHK.TRANS64 P0, [UR5+0x120], R2 ;  /* 0x00012002ff0075a7 */ /* 0x000e640008001005 */
[----:B-1----:R-:W-:Y:S05]  /*3030*/  @P0 BRA `(.L_x_54) ;  /* 0x0000000000080947 */ /* 0x002fea0003800000 */
[----:B------:R-:W1:Y:S02]  /*3040*/  SYNCS.PHASECHK.TRANS64.TRYWAIT P0, [UR5+0x120], R2 ;  /* 0x00012002ff0075a7 */ /* 0x000e640008001105 */
[----:B-1----:R-:W-:Y:S05]  /*3050*/  @!P0 BRA `(.L_x_55) ;  /* 0x0000006800388947 */ /* 0x002fea0003800000 */
.L_x_54:
[----:B------:R-:W-:-:S04]  /*3060*/  UIADD3 UR4, UPT, UPT, UR6, 0x1, URZ ;  /* 0x0000000106047890 */ /* 0x000fc8000fffe0ff */
[----:B------:R-:W-:-:S04]  /*3070*/  UISETP.NE.AND UP0, UPT, UR4, 0x2, UPT ;  /* 0x000000020400788c */ /* 0x000fc8000bf05270 */
[----:B------:R-:W-:Y:S02]  /*3080*/  USEL UR7, URZ, 0x1, UP0 ;  /* 0x00000001ff077887 */ /* 0x000fe40008000000 */
[----:B------:R-:W-:-:S04]  /*3090*/  USEL UR4, UR4, URZ, UP0 ;  /* 0x000000ff04047287 */ /* 0x000fc80008000000 */
[----:B------:R-:W-:Y:S01]  /*30a0*/  ULEA UR4, UR4, UR37, 0x3 ;  /* 0x0000002504047291 */ /* 0x000fe2000f8e18ff */
[----:B-1----:R-:W-:-:S04]  /*30b0*/  LOP3.LUT R2, R12, UR7, RZ, 0x3c, !PT ;  /* 0x000000070c027c12 */ /* 0x002fc8000f8e3cff */
[----:B------:R-:W-:-:S04]  /*30c0*/  SHF.L.U32 R0, R2, 0x1f, RZ ;  /* 0x0000001f02007819 */ /* 0x000fc800000006ff */
[----:B------:R-:W1:Y:S02]  /*30d0*/  SYNCS.PHASECHK.TRANS64 P0, [UR4+0x120], R0 ;  /* 0x00012000ff0075a7 */ /* 0x000e640008001004 */
[----:B-1----:R-:W-:Y:S05]  /*30e0*/  @P0 EXIT ;  /* 0x000000000000094d */ /* 0x002fea0003800000 */
[----:B------:R-:W-:Y:S02]  /*30f0*/  SHF.L.U32 R2, R2, 0x1f, RZ ;  /* 0x0000001f02027819 */ /* 0x000fe400000006ff */
[----:B------:R-:W-:-:S07]  /*3100*/  MOV R0, UR4 ;  /* 0x0000000400007c02 */ /* 0x000fce0008000f00 */
.L_x_56:
[----:B-1----:R1:W2:Y:S02]  /*3110*/  SYNCS.PHASECHK.TRANS64.TRYWAIT P0, [R0+URZ+0x120], R2 ;  /* 0x00012002000075a7 */ /* 0x0022a400080011ff */
[----:B--2---:R-:W-:Y:S05]  /*3120*/  @!P0 NANOSLEEP.SYNCS 0x989680 ;  /* 0x009896800000895d */ /* 0x004fea0003900000 */
[----:B------:R-:W2:Y:S02]  /*3130*/  @!P0 SYNCS.PHASECHK.TRANS64 P0, [R0+URZ+0x120], R2 ;  /* 0x00012002000085a7 */ /* 0x000ea400080010ff */
[----:B--2---:R-:W-:Y:S05]  /*3140*/  @P0 EXIT ;  /* 0x000000000000094d */ /* 0x004fea0003800000 */
[----:B------:R-:W-:Y:S05]  /*3150*/  BRA `(.L_x_56) ;  /* 0xfffffffc00ec7947 */ /* 0x000fea000383ffff */
.L_x_49:
[----:B------:R-:W-:-:S09]  /*3160*/  UISETP.NE.AND UP1, UPT, UR8, URZ, UPT ;  /* 0x000000ff0800728c */ /* 0x000fd2000bf25270 */
[----:B------:R-:W-:Y:S05]  /*3170*/  BRA.U UP1, `(.L_x_57) ;  /* 0x0000000d017c7547 */ /* 0x000fea000b800000 */
[----:B------:R-:W-:Y:S01]  /*3180*/  UMOV UR4, 0x40 ;  /* 0x0000004000047882 */ /* 0x000fe20000000000 */
[----:B------:R-:W-:Y:S01]  /*3190*/  NOP ;  /* 0x0000000000007918 */ /* 0x000fe20000000000 */
[----:B------:R-:W-:Y:S01]  /*31a0*/  ULEA UR4, UR37, UR4, 0x18 ;  /* 0x0000000425047291 */ /* 0x000fe2000f8ec0ff */
[----:B------:R-:W-:Y:S02]  /*31b0*/  UMOV UR5, 0x400 ;  /* 0x0000040000057882 */ /* 0x000fe40000000000 */
[----:B------:R-:W-:-:S06]  /*31c0*/  ULEA UR37, UR37, UR5, 0x18 ;  /* 0x0000000525257291 */ /* 0x000fcc000f8ec0ff */
[----:B------:R-:W1:Y:S02]  /*31d0*/  LDS.U8 R0, [UR4+0x1c] ;  /* 0x00001c04ff007984 */ /* 0x000e640008000000 */
[----:B-1----:R-:W-:-:S13]  /*31e0*/  ISETP.NE.AND P0, PT, R0, RZ, PT ;  /* 0x000000ff0000720c */ /* 0x002fda0003f05270 */
[----:B------:R-:W-:Y:S05]  /*31f0*/  @P0 BRA `(.L_x_58) ;  /* 0x0000000000580947 */ /* 0x000fea0003800000 */
[----:B------:R-:W-:-:S13]  /*3200*/  ELECT P0, URZ, PT ;  /* 0x0000000000ff782f */ /* 0x000fda0003800000 */
[----:B------:R-:W-:Y:S05]  /*3210*/  @!P0 BRA `(.L_x_59) ;  /* 0x0000000000608947 */ /* 0x000fea0003800000 */
[----:B------:R-:W-:Y:S01]  /*3220*/  UMOV UR5, 0x10 ;  /* 0x0000001000057882 */ /* 0x000fe20000000000 */
[----:B------:R-:W-:Y:S01]  /*3230*/  HFMA2 R0, -RZ, RZ, 0, 5.9604644775390625e-08 ;  /* 0x00000001ff007431 */ /* 0x000fe200000001ff */
[----:B------:R-:W-:-:S03]  /*3240*/  MOV R2, 0xffff ;  /* 0x0000ffff00027802 */ /* 0x000fc60000000f00 */
[----:B------:R-:W-:Y:S04]  /*3250*/  DEPBAR.LE SB1, 0x36 ;  /* 0x00009d800000791a */ /* 0x000fe80000000000 */
[----:B------:R-:W1:Y:S02]  /*3260*/  UTCATOMSWS.FIND_AND_SET.ALIGN UP0, UR5, UR5 ;  /* 0x00000005000575e3 */ /* 0x000e640008000800 */
[----:B-1----:R-:W-:Y:S01]  /*3270*/  MOV R3, UR5 ;  /* 0x0000000500037c02 */ /* 0x002fe20008000f00 */
[----:B------:R-:W-:Y:S06]  /*3280*/  BRA.U UP0, `(.L_x_60) ;  /* 0x0000000100187547 */ /* 0x000fec000b800000 */
.L_x_61:
[----:B------:R-:W-:Y:S05]  /*3290*/  NANOSLEEP 0x64 ;  /* 0x000000640000795d */ /* 0x000fea0003800000 */
[----:B------:R-:W-:-:S05]  /*32a0*/  UMOV UR5, 0x10 ;  /* 0x0000001000057882 */ /* 0x000fca0000000000 */
[----:B------:R-:W-:Y:S04]  /*32b0*/  DEPBAR.LE SB1, 0x36 ;  /* 0x00009d800000791a */ /* 0x000fe80000000000 */
[----:B------:R-:W1:Y:S02]  /*32c0*/  UTCATOMSWS.FIND_AND_SET.ALIGN UP0, UR5, UR5 ;  /* 0x00000005000575e3 */ /* 0x000e640008000800 */
[----:B-1----:R-:W-:Y:S01]  /*32d0*/  MOV R3, UR5 ;  /* 0x0000000500037c02 */ /* 0x002fe20008000f00 */
[----:B------:R-:W-:Y:S05]  /*32e0*/  BRA.U !UP0, `(.L_x_61) ;  /* 0xfffffffd08e87547 */ /* 0x000fea000b83ffff */
.L_x_60:
[-C--:B------:R-:W-:Y:S02]  /*32f0*/  SHF.L.U32 R2, R2, R3.reuse, RZ ;  /* 0x0000000302027219 */ /* 0x080fe400000006ff */
[----:B------:R-:W-:Y:S01]  /*3300*/  SHF.L.U32 R0, R0, R3, RZ ;  /* 0x0000000300007219 */ /* 0x000fe200000006ff */
[----:B------:R-:W-:Y:S02]  /*3310*/  IMAD.SHL.U32 R3, R3, 0x20, RZ ;  /* 0x0000002003037824 */ /* 0x000fe400078e00ff */
[----:B------:R1:W-:Y:S04]  /*3320*/  ATOMS.OR RZ, [UR4+0x14], R2 ;  /* 0x00001402ffff798c */ /* 0x0003e8000b000004 */
[----:B------:R1:W-:Y:S04]  /*3330*/  ATOMS.OR RZ, [UR4+0x18], R0 ;  /* 0x00001800ffff798c */ /* 0x0003e8000b000004 */
[----:B------:R1:W-:Y:S01]  /*3340*/  STS [UR37+0x1c0], R3 ;  /* 0x0001c003ff007988 */ /* 0x0003e20008000825 */
[----:B------:R-:W-:Y:S05]  /*3350*/  BRA `(.L_x_59) ;  /* 0x0000000000107947 */ /* 0x000fea0003800000 */
.L_x_58:
[----:B------:R-:W-:Y:S02]  /*3360*/  MOV R0, 0xffffffff ;  /* 0xffffffff00007802 */ /* 0x000fe40000000f00 */
[----:B------:R-:W-:-:S03]  /*3370*/  MOV R2, 0x33a0 ;  /* 0x000033a000027802 */ /* 0x000fc60000000f00 */
[----:B------:R1:W-:Y:S04]  /*3380*/  STS [UR37+0x1c0], R0 ;  /* 0x0001c000ff007988 */ /* 0x0003e80008000825 */
[----:B-1-3-5:R-:W-:Y:S05]  /*3390*/  CALL.REL.NOINC `($__internal_1_$__cuda_sm10x_tcgen05_guardrail_trap_phase_invalid_during_alloc) ;  /* 0x0000006c00807944 */ /* 0x02afea0003c00000 */
.L_x_59:
[----:B------:R-:W-:Y:S05]  /*33a0*/  WARPSYNC.ALL ;  /* 0x0000000000007948 */ /* 0x000fea0003800000 */
[----:B------:R-:W2:Y:S01]  /*33b0*/  S2UR UR6, SR_CgaCtaId ;  /* 0x00000000000679c3 */ /* 0x000ea20000008800 */
[----:B------:R-:W-:Y:S01]  /*33c0*/  UMOV UR4, 0x400 ;  /* 0x0000040000047882 */ /* 0x000fe20000000000 */
[----:B------:R-:W-:-:S06]  /*33d0*/  NOP ;  /* 0x0000000000007918 */ /* 0x000fcc0000000000 */
[----:B------:R-:W-:Y:S06]  /*33e0*/  BAR.ARV 0x6, 0xa0 ;  /* 0x0182800000007b1d */ /* 0x000fec0000002000 */
[----:B------:R-:W4:Y:S01]  /*33f0*/  LDCU UR7, c[0x0][0x38c] ;  /* 0x00007180ff0777ac */ /* 0x000f220008000800 */
[----:B------:R-:W-:Y:S01]  /*3400*/  IMAD.MOV.U32 R11, RZ, RZ, 0x1 ;  /* 0x00000001ff0b7424 */ /* 0x000fe200078e00ff */
[----:B------:R-:W-:Y:S01]  /*3410*/  CS2R R8, SRZ ;  /* 0x0000000000087805 */ /* 0x000fe2000001ff00 */
[----:B------:R-:W-:Y:S01]  /*3420*/  IMAD.MOV.U32 R10, RZ, RZ, RZ ;  /* 0x000000ffff0a7224 */ /* 0x000fe200078e00ff */
[----:B------:R-:W-:Y:S01]  /*3430*/  UMOV UR18, URZ ;  /* 0x000000ff00127c82 */ /* 0x000fe20008000000 */
[----:B------:R-:W-:Y:S01]  /*3440*/  UMOV UR17, URZ ;  /* 0x000000ff00117c82 */ /* 0x000fe20008000000 */
[----:B------:R-:W-:Y:S01]  /*3450*/  UMOV UR22, 0x0 ;  /* 0x0000000000167882 */ /* 0x000fe20000000000 */
[----:B------:R-:W-:Y:S01]  /*3460*/  UMOV UR23, 0x8218490 ;  /* 0x0821849000177882 */ /* 0x000fe20000000000 */
[----:B------:R-:W-:Y:S01]  /*3470*/  UMOV UR20, 0x0 ;  /* 0x0000000000147882 */ /* 0x000fe20000000000 */
[----:B------:R-:W-:Y:S01]  /*3480*/  UMOV UR21, 0x8218490 ;  /* 0x0821849000157882 */ /* 0x000fe20000000000 */
[----:B--2---:R-:W-:Y:S01]  /*3490*/  ULEA UR6, UR6, UR4, 0x18 ;  /* 0x0000000406067291 */ /* 0x004fe2000f8ec0ff */
[----:B------:R-:W2:Y:S03]  /*34a0*/  LDCU UR4, c[0x0][0x38c] ;  /* 0x00007180ff0477ac */ /* 0x000ea60008000800 */
[----:B------:R-:W-:-:S02]  /*34b0*/  UIADD3 UR11, UPT, UPT, UR6, 0x8400, URZ ;  /* 0x00008400060b7890 */ /* 0x000fc4000fffe0ff */
[----:B----4-:R-:W-:-:S03]  /*34c0*/  UIADD3 UR7, UPT, UPT, UR7, 0x1f, URZ ;  /* 0x0000001f07077890 */ /* 0x010fc6000fffe0ff */
[----:B-1----:R-:W1:Y:S01]  /*34d0*/  LDS R0, [UR6+0x1c0] ;  /* 0x0001c006ff007984 */ /* 0x002e620008000800 */
[----:B------:R-:W-:Y:S02]  /*34e0*/  UIADD3 UR12, UPT, UPT, UR6, 0x20400, URZ ;  /* 0x00020400060c7890 */ /* 0x000fe4000fffe0ff */
[----:B------:R-:W-:Y:S02]  /*34f0*/  USHF.R.S32.HI UR5, URZ, 0x1f, UR7 ;  /* 0x0000001fff057899 */ /* 0x000fe40008011407 */
[----:B------:R-:W-:Y:S02]  /*3500*/  USHF.R.U32.HI UR11, URZ, 0x4, UR11 ;  /* 0x00000004ff0b7899 */ /* 0x000fe4000801160b */
[----:B------:R-:W-:Y:S02]  /*3510*/  ULEA.HI UR5, UR5, UR7, URZ, 0x5 ;  /* 0x0000000705057291 */ /* 0x000fe4000f8f28ff */
[----:B------:R-:W-:Y:S02]  /*3520*/  USHF.R.U32.HI UR12, URZ, 0x4, UR12 ;  /* 0x00000004ff0c7899 */ /* 0x000fe4000801160c */
[----:B------:R-:W-:-:S02]  /*3530*/  USHF.R.S32.HI UR5, URZ, 0x5, UR5 ;  /* 0x00000005ff057899 */ /* 0x000fc40008011405 */
[----:B------:R-:W-:Y:S02]  /*3540*/  ULOP3.LUT UR11, UR11, 0x3fff, URZ, 0xc0, !UPT ;  /* 0x00003fff0b0b7892 */ /* 0x000fe4000f8ec0ff */
[----:B------:R-:W-:Y:S02]  /*3550*/  UISETP.LT.AND UP0, UPT, UR5, 0x1, UPT ;  /* 0x000000010500788c */ /* 0x000fe4000bf01270 */
[----:B------:R-:W-:Y:S02]  /*3560*/  ULOP3.LUT UR12, UR12, 0x3fff, URZ, 0xc0, !UPT ;  /* 0x00003fff0c0c7892 */ /* 0x000fe4000f8ec0ff */
[----:B------:R-:W-:Y:S02]  /*3570*/  USEL UR10, UR5, 0x1, !UP0 ;  /* 0x00000001050a7887 */ /* 0x000fe4000c000000 */
[----:B------:R-:W-:Y:S02]  /*3580*/  ULOP3.LUT UR11, UR11, 0x1000000, URZ, 0xfc, !UPT ;  /* 0x010000000b0b7892 */ /* 0x000fe4000f8efcff */
[----:B------:R-:W-:-:S02]  /*3590*/  ULOP3.LUT UR12, UR12, 0x1000000, URZ, 0xfc, !UPT ;  /* 0x010000000c0c7892 */ /* 0x000fc4000f8efcff */
[----:B------:R-:W-:Y:S02]  /*35a0*/  UIADD3 UR10, UPT, UPT, -UR10, URZ, URZ ;  /* 0x000000ff0a0a7290 */ /* 0x000fe4000fffe1ff */
[----:B--2---:R-:W-:Y:S01]  /*35b0*/  UISETP.GE.AND UP3, UPT, UR4, 0x1, UPT ;  /* 0x000000010400788c */ /* 0x004fe2000bf66270 */
[----:B-1----:R-:W-:-:S15]  /*35c0*/  R2UR UR19, R0 ;  /* 0x00000000001372ca */ /* 0x002fde00000e0000 */
.L_x_68:
[----:B------:R-:W-:Y:S02]  /*35d0*/  LEA R0, R10, UR6, 0x3 ;  /* 0x000000060a007c11 */ /* 0x000fe4000f8e18ff */
[----:B------:R-:W-:Y:S02]  /*35e0*/  SHF.L.U32 R2, R9, 0x1f, RZ ;  /* 0x0000001f09027819 */ /* 0x000fe400000006ff */
[----:B------:R-:W-:Y:S01]  /*35f0*/  PLOP3.LUT P0, PT, PT, PT, UP3, 0x80, 0x8 ;  /* 0x000000000008781c */ /* 0x000fe20003f0f038 */
[----:B------:R-:W-:Y:S01]  /*3600*/  VIADD R3, R0, 0x120 ;  /* 0x0000012000037836 */ /* 0x000fe20000000000 */
[----:B-1----:R-:W1:Y:S02]  /*3610*/  SYNCS.PHASECHK.TRANS64.TRYWAIT P1, [R0+URZ+0x110], R2 ;  /* 0x00011002000075a7 */ /* 0x002e6400080211ff */
[----:B-1--4-:R-:W-:Y:S09]  /*3620*/  @!P1 BRA `(.L_x_62) ;  /* 0x0000006000dc9947 */ /* 0x012ff20003800000 */
.L_x_171:
[----:B------:R-:W-:Y:S01]  /*3630*/  LEA R4, R10, UR6, 0x4 ;  /* 0x000000060a047c11 */ /* 0x000fe2000f8e20ff */
[----:B------:R-:W-:Y:S01]  /*3640*/  @UP3 ULEA UR4, UR17, UR6, 0x3 ;  /* 0x0000000611043291 */ /* 0x000fe2000f8e18ff */
[----:B------:R-:W-:Y:S01]  /*3650*/  PLOP3.LUT P2, PT, PT, PT, PT, 0x80, 0x8 ;  /* 0x000000000008781c */ /* 0x000fe20003f4f070 */
[----:B------:R-:W-:Y:S01]  /*3660*/  ULEA UR8, UR18, UR6, 0x3 ;  /* 0x0000000612087291 */ /* 0x000fe2000f8e18ff */
[----:B------:R-:W-:Y:S01]  /*3670*/  PRMT R3, RZ, 0x654, R3 ;  /* 0x00000654ff037816 */ /* 0x000fe20000000003 */
[----:B------:R-:W-:Y:S01]  /*3680*/  ULEA UR9, UR18, UR19, 0x7 ;  /* 0x0000001312097291 */ /* 0x000fe2000f8e38ff */
[----:B------:R-:W2:Y:S01]  /*3690*/  LDS.128 R4, [R4+0x1a0] ;  /* 0x0001a00004047984 */ /* 0x000ea20000000c00 */
[----:B-1----:R-:W-:Y:S02]  /*36a0*/  @P0 SHF.L.U32 R2, R8, 0x1f, RZ ;  /* 0x0000001f08020819 */ /* 0x002fe400000006ff */
[----:B------:R-:W-:Y:S01]  /*36b0*/  SHF.L.U32 R0, R11, 0x1f, RZ ;  /* 0x0000001f0b007819 */ /* 0x000fe200000006ff */
[----:B------:R-:W-:Y:S01]  /*36c0*/  @!PT LDS RZ, [RZ] ;  /* 0x00000000fffff984 */ /* 0x000fe20000000800 */
[----:B------:R-:W-:Y:S01]  /*36d0*/  @!PT LDS RZ, [RZ] ;  /* 0x00000000fffff984 */ /* 0x000fe20000000800 */
[----:B------:R-:W-:Y:S01]  /*36e0*/  @!PT LDS RZ, [RZ] ;  /* 0x00000000fffff984 */ /* 0x000fe20000000800 */
[----:B------:R-:W-:Y:S01]  /*36f0*/  @!PT LDS RZ, [RZ] ;  /* 0x00000000fffff984 */ /* 0x000fe20000000800 */
[----:B------:R1:W-:Y:S06]  /*3700*/  MEMBAR.ALL.CTA ;  /* 0x0000000000007992 */ /* 0x0003ec0000008000 */
[----:B-1----:R-:W1:Y:S02]  /*3710*/  FENCE.VIEW.ASYNC.S ;  /* 0x00000000000073c6 */ /* 0x002e640000000000 */
[----:B-1----:R1:W-:Y:S01]  /*3720*/  SYNCS.ARRIVE.TRANS64.RED.A1T0 RZ, [R3+URZ], RZ ;  /* 0x000000ff03ff79a7 */ /* 0x0023e200081004ff */
[----:B------:R1:W4:Y:S01]  /*3730*/  @P0 SYNCS.PHASECHK.TRANS64.TRYWAIT P2, [UR4], R2 ;  /* 0x00000002ff0005a7 */ /* 0x0003220008041104 */
[----:B--2---:R-:W-:Y:S01]  /*3740*/  LOP3.LUT P1, RZ, R6, 0x1, RZ, 0xc0, !PT ;  /* 0x0000000106ff7812 */ /* 0x004fe2000782c0ff */
[----:B------:R-:W2:Y:S02]  /*3750*/  SYNCS.PHASECHK.TRANS64.TRYWAIT P0, [UR8+0x150], R0 ;  /* 0x00015000ff0075a7 */ /* 0x000ea40008001108 */
[----:B-12-4-:R-:W-:Y:S10]  /*3760*/  @!P0 BRA `(.L_x_63) ;  /* 0x0000006000a08947 */ /* 0x016ff40003800000 */
.L_x_173:
[----:B------:R-:W-:Y:S01]  /*3770*/  IADD3 R10, PT, PT, R10, 0x1, RZ ;  /* 0x000000010a0a7810 */ /* 0x000fe20007ffe0ff */
[----:B------:R-:W-:Y:S06]  /*3780*/  BRA.U !UP3, `(.L_x_64) ;  /* 0x000000010b987547 */ /* 0x000fec000b800000 */
[----:B------:R-:W-:Y:S01]  /*3790*/  UPLOP3.LUT UP4, UPT, UPT, UPT, UPT, 0x40, 0x4 ;  /* 0x000000000004789c */ /* 0x000fe20003f8e870 */
[----:B------:R-:W-:Y:S01]  /*37a0*/  UMOV UR16, UR10 ;  /* 0x0000000a00107c82 */ /* 0x000fe20008000000 */
[----:B------:R-:W-:Y:S01]  /*37b0*/  UMOV UR15, UR5 ;  /* 0x00000005000f7c82 */ /* 0x000fe20008000000 */
[----:B------:R-:W-:-:S08]  /*37c0*/  UMOV UR14, UR17 ;  /* 0x00000011000e7c82 */ /* 0x000fd00008000000 */
.L_x_67:
[----:B------:R-:W-:Y:S02]  /*37d0*/  UIADD3 UR16, UPT, UPT, UR16, 0x1, URZ ;  /* 0x0000000110107890 */ /* 0x000fe4000fffe0ff */
[----:B--2---:R-:W-:Y:S02]  /*37e0*/  ULEA UR7, UR14, UR6, 0x3 ;  /* 0x000000060e077291 */ /* 0x004fe4000f8e18ff */
[----:B------:R-:W-:Y:S01]  /*37f0*/  UISETP.NE.AND UP0, UPT, UR16, URZ, UPT ;  /* 0x000000ff1000728c */ /* 0x000fe2000bf05270 */
[----:B----4-:R-:W-:Y:S10]  /*3800*/  @P2 BRA `(.L_x_65) ;  /* 0x00000000000c2947 */ /* 0x010ff40003800000 */
[----:B-1----:R-:W-:Y:S04]  /*3810*/  SHF.L.U32 R2, R8, 0x1f, RZ ;  /* 0x0000001f08027819 */ /* 0x002fe800000006ff */
[----:B------:R-:W1:Y:S02]  /*3820*/  SYNCS.PHASECHK.TRANS64.TRYWAIT P0, [UR7], R2 ;  /* 0x00000002ff0075a7 */ /* 0x000e640008001107 */
[----:B-1----:R-:W-:Y:S05]  /*3830*/  @!P0 BRA `(.L_x_66) ;  /* 0x0000006000848947 */ /* 0x002fea0003800000 */
.L_x_65:
[----:B------:R-:W-:Y:S01]  /*3840*/  UISETP.NE.AND UP1, UPT, UR15, 0x1, UPT ;  /* 0x000000010f00788c */ /* 0x000fe2000bf25270 */
[----:B------:R-:W-:Y:S01]  /*3850*/  PLOP3.LUT P2, PT, PT, PT, PT, 0x80, 0x8 ;  /* 0x000000000008781c */ /* 0x000fe20003f4f070 */
[----:B------:R-:W-:Y:S02]  /*3860*/  UIADD3 UR17, UPT, UPT, UR14, 0x1, URZ ;  /* 0x000000010e117890 */ /* 0x000fe4000fffe0ff */
[----:B------:R-:W-:Y:S02]  /*3870*/  ULEA UR24, UR14, UR12, 0x9 ;  /* 0x0000000c0e187291 */ /* 0x000fe4000f8e48ff */
[----:B------:R-:W-:Y:S01]  /*3880*/  UISETP.NE.AND UP2, UPT, UR17, 0xc, UPT ;  /* 0x0000000c1100788c */ /* 0x000fe2000bf45270 */
[----:B------:R-:W-:Y:S01]  /*3890*/  PLOP3.LUT P0, PT, PT, PT, UP1, 0x80, 0x8 ;  /* 0x000000000008781c */ /* 0x000fe20003f0f018 */
[----:B------:R-:W-:Y:S02]  /*38a0*/  ULEA UR26, UR14, UR11, 0x9 ;  /* 0x0000000b0e1a7291 */ /* 0x000fe4000f8e48ff */
[----:B------:R-:W-:Y:S02]  /*38b0*/  USEL UR13, URZ, 0x1, UP2 ;  /* 0x00000001ff0d7887 */ /* 0x000fe40009000000 */
[----:B------:R-:W-:Y:S02]  /*38c0*/  USEL UR17, UR17, URZ, UP2 ;  /* 0x000000ff11117287 */ /* 0x000fe40009000000 */
[----:B------:R-:W-:Y:S02]  /*38d0*/  UIADD3 UR30, UPT, UPT, UR24, 0x80, URZ ;  /* 0x00000080181e7890 */ /* 0x000fe4000fffe0ff */
[----:B------:R-:W-:Y:S01]  /*38e0*/  @UP1 ULEA UR4, UR17, UR6, 0x3 ;  /* 0x0000000611041291 */ /* 0x000fe2000f8e18ff */
[----:B------:R-:W-:Y:S01]  /*38f0*/  LOP3.LUT R8, R8, UR13, RZ, 0x3c, !PT ;  /* 0x0000000d08087c12 */ /* 0x000fe2000f8e3cff */
[----:B------:R-:W-:Y:S02]  /*3900*/  UIADD3 UR28, UPT, UPT, UR26, 0x80, URZ ;  /* 0x000000801a1c7890 */ /* 0x000fe4000fffe0ff */
[----:B------:R-:W-:Y:S01]  /*3910*/  UIADD3 UR7, UPT, UPT, UR7, 0x60, URZ ;  /* 0x0000006007077890 */ /* 0x000fe2000fffe0ff */
[----:B-1----:R-:W-:Y:S01]  /*3920*/  @P0 SHF.L.U32 R0, R8, 0x1f, RZ ;  /* 0x0000001f08000819 */ /* 0x002fe200000006ff */
[----:B------:R-:W-:Y:S01]  /*3930*/  UMOV UR25, 0x40004040 ;  /* 0x4000404000197882 */ /* 0x000fe20000000000 */
[----:B------:R-:W-:Y:S01]  /*3940*/  UMOV UR27, 0x40004040 ;  /* 0x40004040001b7882 */ /* 0x000fe20000000000 */
[----:B------:R-:W-:Y:S01]  /*3950*/  UMOV UR31, 0x40004040 ;  /* 0x40004040001f7882 */ /* 0x000fe20000000000 */
[----:B------:R2:W4:Y:S01]  /*3960*/  @P0 SYNCS.PHASECHK.TRANS64.TRYWAIT P2, [UR4], R0 ;  /* 0x00000000ff0005a7 */ /* 0x0005220008041104 */
[----:B------:R-:W-:Y:S01]  /*3970*/  UIADD3 UR15, UPT, UPT, UR15, -0x1, URZ ;  /* 0xffffffff0f0f7890 */ /* 0x000fe2000fffe0ff */
[----:B------:R2:W-:Y:S01]  /*3980*/  UTCHMMA gdesc[UR26], gdesc[UR24], tmem[UR9], tmem[UR22], idesc[UR23], UP4 ;  /* 0x00ff16181a0075ea */ /* 0x0005e2000a000009 */
[----:B------:R-:W-:Y:S01]  /*3990*/  UPLOP3.LUT UP4, UPT, UPT, UPT, UPT, 0x80, 0x8 ;  /* 0x000000000008789c */ /* 0x000fe20003f8f070 */
[----:B------:R-:W-:Y:S01]  /*39a0*/  UMOV UR29, 0x40004040 ;  /* 0x40004040001d7882 */ /* 0x000fe20000000000 */
[----:B------:R-:W-:Y:S01]  /*39b0*/  UMOV UR14, UR17 ;  /* 0x00000011000e7c82 */ /* 0x000fe20008000000 */
[----:B------:R2:W-:Y:S01]  /*39c0*/  UTCHMMA gdesc[UR28], gdesc[UR30], tmem[UR9], tmem[UR20], idesc[UR21], UPT ;  /* 0x00ff141e1c0075ea */ /* 0x0005e2000b800009 */
[----:B------:R2:W-:Y:S01]  /*39d0*/  UTCBAR [UR7], URZ ;  /* 0x000000ff070073e9 */ /* 0x0005e200080000ff */
[----:B------:R-:W-:Y:S06]  /*39e0*/  BRA.U UP0, `(.L_x_67) ;  /* 0xfffffffd00787547 */ /* 0x000fec000b83ffff */
.L_x_64:
[----:B------:R-:W-:Y:S01]  /*39f0*/  UIADD3 UR18, UPT, UPT, UR18, 0x1, URZ ;  /* 0x0000000112127890 */ /* 0x000fe2000fffe0ff */
[C---:B------:R-:W-:Y:S01]  /*3a00*/  ISETP.NE.AND P0, PT, R10.reuse, 0x2, PT ;  /* 0x000000020a00780c */ /* 0x040fe20003f05270 */
[----:B------:R-:W-:Y:S02]  /*3a10*/  UIADD3 UR8, UPT, UPT, UR8, 0x130, URZ ;  /* 0x0000013008087890 */ /* 0x000fe4000fffe0ff */
[----:B------:R-:W-:Y:S01]  /*3a20*/  UISETP.NE.AND UP0, UPT, UR18, 0x4, UPT ;  /* 0x000000041200788c */ /* 0x000fe2000bf05270 */
[----:B-12---:R-:W-:Y:S02]  /*3a30*/  SEL R0, RZ, 0x1, P0 ;  /* 0x00000001ff007807 */ /* 0x006fe40000000000 */
[----:B------:R-:W-:Y:S01]  /*3a40*/  SEL R10, R10, RZ, P0 ;  /* 0x000000ff0a0a7207 */ /* 0x000fe20000000000 */
[----:B------:R-:W-:Y:S01]  /*3a50*/  USEL UR4, URZ, 0x1, UP0 ;  /* 0x00000001ff047887 */ /* 0x000fe20008000000 */
[----:B------:R-:W-:Y:S01]  /*3a60*/  LOP3.LUT R9, R9, R0, RZ, 0x3c, !PT ;  /* 0x0000000009097212 */ /* 0x000fe200078e3cff */
[----:B------:R-:W-:Y:S01]  /*3a70*/  USEL UR18, UR18, URZ, UP0 ;  /* 0x000000ff12127287 */ /* 0x000fe20008000000 */
[----:B------:R1:W-:Y:S03]  /*3a80*/  UTCBAR [UR8], URZ ;  /* 0x000000ff080073e9 */ /* 0x0003e600080000ff */
[----:B------:R-:W-:Y:S01]  /*3a90*/  LOP3.LUT R11, R11, UR4, RZ, 0x3c, !PT ;  /* 0x000000040b0b7c12 */ /* 0x000fe2000f8e3cff */
[----:B------:R-:W-:Y:S07]  /*3aa0*/  @P1 BRA `(.L_x_68) ;  /* 0xfffffff800c81947 */ /* 0x000fee000383ffff */
[----:B------:R-:W2:Y:S01]  /*3ab0*/  S2UR UR4, SR_CgaCtaId ;  /* 0x00000000000479c3 */ /* 0x000ea20000008800 */
[----:B------:R-:W-:Y:S01]  /*3ac0*/  ELECT P0, URZ, PT ;  /* 0x0000000000ff782f */ /* 0x000fe20003800000 */
[----:B------:R-:W-:Y:S01]  /*3ad0*/  IMAD.MOV.U32 R0, RZ, RZ, 0x1 ;  /* 0x00000001ff007424 */ /* 0x000fe200078e00ff */
[----:B------:R-:W-:Y:S01]  /*3ae0*/  UIADD3 UR6, UPT, UPT, UR6, 0x150, URZ ;  /* 0x0000015006067890 */ /* 0x000fe2000fffe0ff */
[----:B------:R-:W-:Y:S01]  /*3af0*/  SHF.L.U32 R2, R11, 0x1f, RZ ;  /* 0x0000001f0b027819 */ /* 0x000fe200000006ff */
[----:B------:R-:W-:-:S03]  /*3b00*/  UMOV UR5, 0x40 ;  /* 0x0000004000057882 */ /* 0x000fc60000000000 */
[----:B------:R-:W-:Y:S01]  /*3b10*/  UVIRTCOUNT.DEALLOC.SMPOOL 0x80 ;  /* 0x000000800000784c */ /* 0x000fe20000000000 */
[----:B--2---:R-:W-:Y:S02]  /*3b20*/  ULEA UR4, UR4, UR5, 0x18 ;  /* 0x0000000504047291 */ /* 0x004fe4000f8ec0ff */
[----:B------:R-:W-:-:S07]  /*3b30*/  ULEA UR5, UR18, UR6, 0x3 ;  /* 0x0000000612057291 */ /* 0x000fce000f8e18ff */
[----:B------:R2:W-:Y:S02]  /*3b40*/  @P0 STS.U8 [UR4+0x1c], R0 ;  /* 0x00001c00ff000988 */ /* 0x0005e40008000004 */
[----:B------:R-:W3:Y:S02]  /*3b50*/  SYNCS.PHASECHK.TRANS64.TRYWAIT P0, [UR5], R2 ;  /* 0x00000002ff0075a7 */ /* 0x000ee40008001105 */
[----:B--23--:R-:W-:Y:S05]  /*3b60*/  @!P0 BRA `(.L_x_69) ;  /* 0x0000005c00d08947 */ /* 0x00cfea0003800000 */
.L_x_176:
[----:B------:R-:W-:-:S04]  /*3b70*/  UIADD3 UR7, UPT, UPT, UR18, 0x1, URZ ;  /* 0x0000000112077890 */ /* 0x000fc8000fffe0ff */
[----:B------:R-:W-:-:S04]  /*3b80*/  UISETP.NE.AND UP0, UPT, UR7, 0x4, UPT ;  /* 0x000000040700788c */ /* 0x000fc8000bf05270 */
[----:B-1----:R-:W-:Y:S02]  /*3b90*/  USEL UR8, URZ, 0x1, UP0 ;  /* 0x00000001ff087887 */ /* 0x002fe40008000000 */
[----:B------:R-:W-:-:S04]  /*3ba0*/  USEL UR7, UR7, URZ, UP0 ;  /* 0x000000ff07077287 */ /* 0x000fc80008000000 */
[----:B------:R-:W-:Y:S01]  /*3bb0*/  ULEA UR5, UR7, UR6, 0x3 ;  /* 0x0000000607057291 */ /* 0x000fe2000f8e18ff */
[----:B--2---:R-:W-:-:S04]  /*3bc0*/  LOP3.LUT R2, R11, UR8, RZ, 0x3c, !PT ;  /* 0x000000080b027c12 */ /* 0x004fc8000f8e3cff */
[----:B------:R-:W-:-:S04]  /*3bd0*/  SHF.L.U32 R3, R2, 0x1f, RZ ;  /* 0x0000001f02037819 */ /* 0x000fc800000006ff */
[----:B------:R-:W1:Y:S02]  /*3be0*/  SYNCS.PHASECHK.TRANS64.TRYWAIT P0, [UR5], R3 ;  /* 0x00000003ff0075a7 */ /* 0x000e640008001105 */
[----:B-1----:R-:W-:Y:S05]  /*3bf0*/  @!P0 BRA `(.L_x_70) ;  /* 0x0000005c00c48947 */ /* 0x002fea0003800000 */
.L_x_178:
        /* <DEDUP_REMOVED lines=9> */
.L_x_180:
[----:B------:R-:W-:-:S04]  /*3c90*/  UIADD3 UR7, UPT, UPT, UR7, 0x1, URZ ;  /* 0x0000000107077890 */ /* 0x000fc8000fffe0ff */
[----:B------:R-:W-:-:S04]  /*3ca0*/  UISETP.NE.AND UP0, UPT, UR7, 0x4, UPT ;  /* 0x000000040700788c */ /* 0x000fc8000bf05270 */
[----:B------:R-:W-:Y:S02]  /*3cb0*/  USEL UR5, URZ, 0x1, UP0 ;  /* 0x00000001ff057887 */ /* 0x000fe40008000000 */
[----:B------:R-:W-:-:S04]  /*3cc0*/  USEL UR7, UR7, URZ, UP0 ;  /* 0x000000ff07077287 */ /* 0x000fc80008000000 */
[----:B------:R-:W-:Y:S01]  /*3cd0*/  ULEA UR7, UR7, UR6, 0x3 ;  /* 0x0000000607077291 */ /* 0x000fe2000f8e18ff */
[----:B------:R-:W-:-:S04]  /*3ce0*/  LOP3.LUT R2, R2, UR5, RZ, 0x3c, !PT ;  /* 0x0000000502027c12 */ /* 0x000fc8000f8e3cff */
[----:B------:R-:W-:-:S04]  /*3cf0*/  SHF.L.U32 R2, R2, 0x1f, RZ ;  /* 0x0000001f02027819 */ /* 0x000fc800000006ff */
[----:B------:R-:W2:Y:S02]  /*3d00*/  SYNCS.PHASECHK.TRANS64.TRYWAIT P0, [UR7], R2 ;  /* 0x00000002ff0075a7 */ /* 0x000ea40008001107 */
[----:B--2---:R-:W-:Y:S05]  /*3d10*/  @!P0 BRA `(.L_x_72) ;  /* 0x0000005c00ac8947 */ /* 0x004fea0003800000 */
.L_x_182:
[----:B------:R-:W-:Y:S01]  /*3d20*/  NOP ;  /* 0x0000000000007918 */ /* 0x000fe20000000000 */
[----:B-1----:R-:W1:Y:S01]  /*3d30*/  LDS R0, [UR4+0x14] ;  /* 0x00001404ff007984 */ /* 0x002e620008000800 */
[----:B------:R-:W-:Y:S01]  /*3d40*/  ULOP3.LUT UR6, UR19, 0xffff, URZ, 0xc0, !UPT ;  /* 0x0000ffff13067892 */ /* 0x000fe2000f8ec0ff */
[----:B------:R-:W-:Y:S01]  /*3d50*/  UMOV UR8, 0xffff ;  /* 0x0000ffff00087882 */ /* 0x000fe20000000000 */
[----:B------:R-:W-:Y:S02]  /*3d60*/  UMOV UR5, 0x1 ;  /* 0x0000000100057882 */ /* 0x000fe40000000000 */
[----:B------:R-:W-:-:S04]  /*3d70*/  USHF.R.U32.HI UR6, URZ, 0x5, UR6 ;  /* 0x00000005ff067899 */ /* 0x000fc80008011606 */
[----:B------:R-:W-:Y:S02]  /*3d80*/  USHF.L.U32 UR8, UR8, UR6, URZ ;  /* 0x0000000608087299 */ /* 0x000fe400080006ff */
[----:B------:R-:W-:-:S04]  /*3d90*/  USHF.L.U32 UR5, UR5, UR6, URZ ;  /* 0x0000000605057299 */ /* 0x000fc800080006ff */
[----:B-1----:R-:W-:-:S04]  /*3da0*/  LOP3.LUT R0, R0, UR8, RZ, 0xc0, !PT ;  /* 0x0000000800007c12 */ /* 0x002fc8000f8ec0ff */
[----:B------:R-:W-:-:S13]  /*3db0*/  ISETP.NE.AND P0, PT, R0, UR8, PT ;  /* 0x0000000800007c0c */ /* 0x000fda000bf05270 */
[----:B------:R-:W-:Y:S05]  /*3dc0*/  @P0 BRA `(.L_x_73) ;  /* 0x0000000000580947 */ /* 0x000fea0003800000 */
[----:B------:R-:W1:Y:S02]  /*3dd0*/  LDS R0, [UR4+0x18] ;  /* 0x00001804ff007984 */ /* 0x000e640008000800 */
[----:B-1----:R-:W-:-:S04]  /*3de0*/  LOP3.LUT R0, R0, UR5, RZ, 0xc0, !PT ;  /* 0x0000000500007c12 */ /* 0x002fc8000f8ec0ff */
[----:B------:R-:W-:-:S13]  /*3df0*/  ISETP.NE.AND P0, PT, R0, UR5, PT ;  /* 0x0000000500007c0c */ /* 0x000fda000bf05270 */
[----:B------:R-:W-:Y:S05]  /*3e00*/  @P0 BRA `(.L_x_74) ;  /* 0x00000000003c0947 */ /* 0x000fea0003800000 */
[----:B------:R-:W1:Y:S01]  /*3e10*/  S2R R2, SR_LANEID ;  /* 0x0000000000027919 */ /* 0x000e620000000000 */
[----:B------:R-:W-:Y:S01]  /*3e20*/  ULOP3.LUT UR8, URZ, UR8, URZ, 0x33, !UPT ;  /* 0x00000008ff087292 */ /* 0x000fe2000f8e33ff */
[----:B------:R-:W-:Y:S02]  /*3e30*/  VOTEU.ANY UR7, UPT, PT ;  /* 0x0000000000077886 */ /* 0x000fe400038e0100 */
[----:B------:R-:W-:-:S03]  /*3e40*/  UFLO.U32 UR7, UR7 ;  /* 0x00000007000772bd */ /* 0x000fc600080e0000 */
[----:B------:R-:W-:-:S04]  /*3e50*/  IMAD.U32 R0, RZ, RZ, UR8 ;  /* 0x00000008ff007e24 */ /* 0x000fc8000f8e00ff */
[----:B------:R2:W3:Y:S02]  /*3e60*/  REDUX UR6, R0 ;  /* 0x00000000000673c4 */ /* 0x0004e40000000000 */
[----:B------:R1:W-:Y:S02]  /*3e70*/  UTCATOMSWS.AND URZ, UR8 ;  /* 0x0000000800ff79e3 */ /* 0x0003e40008000000 */
[----:B-1----:R-:W-:Y:S02]  /*3e80*/  ISETP.EQ.U32.AND P0, PT, R2, UR7, PT ;  /* 0x0000000702007c0c */ /* 0x002fe4000bf02070 */
[----:B--2---:R-:W-:Y:S02]  /*3e90*/  LOP3.LUT R0, RZ, UR5, RZ, 0x33, !PT ;  /* 0x00000005ff007c12 */ /* 0x004fe4000f8e33ff */
[----:B---3--:R-:W-:Y:S02]  /*3ea0*/  MOV R2, UR6 ;  /* 0x0000000600027c02 */ /* 0x008fe40008000f00 */
[----:B------:R-:W1:Y:S07]  /*3eb0*/  REDUX UR5, R0 ;  /* 0x00000000000573c4 */ /* 0x000e6e0000000000 */
[----:B------:R2:W-:Y:S01]  /*3ec0*/  @P0 ATOMS.AND RZ, [UR4+0x14], R2 ;  /* 0x00001402ffff098c */ /* 0x0005e2000a800004 */
[----:B-1----:R-:W-:-:S05]  /*3ed0*/  IMAD.U32 R0, RZ, RZ, UR5 ;  /* 0x00000005ff007e24 */ /* 0x002fca000f8e00ff */
[----:B------:R2:W-:Y:S01]  /*3ee0*/  @P0 ATOMS.AND RZ, [UR4+0x18], R0 ;  /* 0x00001800ffff098c */ /* 0x0005e2000a800004 */
[----:B------:R-:W-:Y:S05]  /*3ef0*/  BRA `(.L_x_75) ;  /* 0x0000000000147947 */ /* 0x000fea0003800000 */
.L_x_74:
[----:B------:R-:W-:Y:S02]  /*3f00*/  MOV R2, 0x3f20 ;  /* 0x00003f2000027802 */ /* 0x000fe40000000f00 */
[----:B----45:R-:W-:Y:S05]  /*3f10*/  CALL.REL.NOINC `($__internal_0_$__cuda_sm10x_tcgen05_guardrail_trap_col_being_dealloced_not_returned_by_alloc) ;  /* 0x0000006000947944 */ /* 0x030fea0003c00000 */
[----:B------:R-:W-:Y:S05]  /*3f20*/  BRA `(.L_x_75) ;  /* 0x0000000000087947 */ /* 0x000fea0003800000 */
.L_x_73:
[----:B------:R-:W-:Y:S02]  /*3f30*/  MOV R2, 0x3f50 ;  /* 0x00003f5000027802 */ /* 0x000fe40000000f00 */
[----:B----45:R-:W-:Y:S05]  /*3f40*/  CALL.REL.NOINC `($__internal_2_$__cuda_sm10x_tcgen05_guardrail_trap_unallocated_columns_being_dealloced) ;  /* 0x0000006000a07944 */ /* 0x030fea0003c00000 */
.L_x_75:
[----:B------:R-:W-:Y:S01]  /*3f50*/  NOP ;  /* 0x0000000000007918 */ /* 0x000fe20000000000 */
[----:B------:R-:W-:Y:S05]  /*3f60*/  EXIT ;  /* 0x000000000000794d */ /* 0x000fea0003800000 */
.L_x_57:
[----:B------:R-:W-:-:S09]  /*3f70*/  UISETP.NE.OR UP2, UPT, UR8, 0x3, !UP2 ;  /* 0x000000030800788c */ /* 0x000fd2000d745670 */
[----:B------:R-:W-:Y:S05]  /*3f80*/  BRA.U UP2, `(.L_x_76) ;  /* 0x0000001102087547 */ /* 0x000fea000b800000 */
[----:B------:R-:W1:Y:S01]  /*3f90*/  LDC R0, c[0x0][0xb30] ;  /* 0x0002cc00ff007b82 */ /* 0x000e620000000800 */
[----:B------:R-:W2:Y:S01]  /*3fa0*/  LDCU.64 UR8, c[0x0][0x888] ;  /* 0x00011100ff0877ac */ /* 0x000ea20008000a00 */
[----:B------:R-:W-:Y:S02]  /*3fb0*/  HFMA2 R27, -RZ, RZ, 0, 0 ;  /* 0x00000000ff1b7431 */ /* 0x000fe400000001ff */
[----:B------:R-:W-:Y:S01]  /*3fc0*/  IMAD.MOV.U32 R29, RZ, RZ, 0x1 ;  /* 0x00000001ff1d7424 */ /* 0x000fe200078e00ff */
[----:B------:R-:W-:Y:S01]  /*3fd0*/  MOV R25, 0x2000 ;  /* 0x0000200000197802 */ /* 0x000fe20000000f00 */
[----:B------:R-:W4:Y:S01]  /*3fe0*/  LDCU.64 UR4, c[0x0][0x890] ;  /* 0x00011200ff0477ac */ /* 0x000f220008000a00 */
[----:B------:R-:W-:Y:S01]  /*3ff0*/  IMAD.MOV.U32 R28, RZ, RZ, RZ ;  /* 0x000000ffff1c7224 */ /* 0x000fe200078e00ff */
[----:B------:R-:W3:Y:S01]  /*4000*/  LDC R24, c[0x0][0x370] ;  /* 0x0000dc00ff187b82 */ /* 0x000ee20000000800 */
[----:B------:R-:W-:Y:S01]  /*4010*/  UMOV UR7, 0x400 ;  /* 0x0000040000077882 */ /* 0x000fe20000000000 */
[----:B------:R-:W-:-:S02]  /*4020*/  UPLOP3.LUT UP1, UPT, UPT, UPT, UPT, 0x40, 0x4 ;  /* 0x000000000004789c */ /* 0x000fc40003f2e870 */
[----:B------:R-:W-:-:S04]  /*4030*/  ULEA UR7, UR37, UR7, 0x18 ;  /* 0x0000000725077291 */ /* 0x000fc8000f8ec0ff */
[----:B------:R-:W3:Y:S01]  /*4040*/  LDC R3, c[0x0][0xb0c] ;  /* 0x0002c300ff037b82 */ /* 0x000ee20000000800 */
[----:B------:R-:W-:Y:S02]  /*4050*/  UIADD3 UR13, UPT, UPT, UR7, 0xd8, URZ ;  /* 0x000000d8070d7890 */ /* 0x000fe4000fffe0ff */
[----:B--2---:R-:W-:Y:S02]  /*4060*/  UISETP.NE.U32.AND UP2, UPT, UR8, URZ, UPT ;  /* 0x000000ff0800728c */ /* 0x004fe4000bf45070 */
[----:B------:R-:W-:Y:S02]  /*4070*/  UIADD3 UR33, UPT, UPT, UR7, 0xc0, URZ ;  /* 0x000000c007217890 */ /* 0x000fe4000fffe0ff */
[----:B----4-:R-:W-:Y:S01]  /*4080*/  UISETP.NE.U32.AND UP3, UPT, UR4, URZ, UPT ;  /* 0x000000ff0400728c */ /* 0x010fe2000bf65070 */
[----:B------:R-:W2:Y:S01]  /*4090*/  LDC R18, c[0x0][0xb20] ;  /* 0x0002c800ff127b82 */ /* 0x000ea20000000800 */
[----:B-1----:R-:W-:Y:S01]  /*40a0*/  ISETP.NE.AND P1, PT, R0, 0x1, PT ;  /* 0x000000010000780c */ /* 0x002fe20003f25270 */
[----:B------:R-:W-:-:S02]  /*40b0*/  UISETP.NE.AND.EX UP2, UPT, UR9, URZ, UPT, UP2 ;  /* 0x000000ff0900728c */ /* 0x000fc4000bf45320 */
[----:B------:R-:W-:Y:S02]  /*40c0*/  UIADD3 UR25, UPT, UPT, UR7, 0xc8, URZ ;  /* 0x000000c807197890 */ /* 0x000fe4000fffe0ff */
[----:B------:R-:W-:Y:S02]  /*40d0*/  UIADD3 UR17, UPT, UPT, UR7, 0xd0, URZ ;  /* 0x000000d007117890 */ /* 0x000fe4000fffe0ff */
[----:B------:R-:W1:Y:S01]  /*40e0*/  LDC.64 R30, c[0x0][0x348] ;  /* 0x0000d200ff1e7b82 */ /* 0x000e620000000a00 */
[----:B------:R-:W-:Y:S02]  /*40f0*/  UPRMT UR13, UR37, 0x654, UR13 ;  /* 0x00000654250d7896 */ /* 0x000fe4000800000d */
[----:B------:R-:W-:-:S05]  /*4100*/  UISETP.NE.AND.EX UP3, UPT, UR5, URZ, UPT, UP3 ;  /* 0x000000ff0500728c */ /* 0x000fca000bf65330 */
[----:B------:R-:W4:Y:S08]  /*4110*/  LDC.64 R16, c[0x0][0xb10] ;  /* 0x0002c400ff107b82 */ /* 0x000f300000000a00 */
[----:B------:R-:W1:Y:S08]  /*4120*/  LDC.64 R6, c[0x0][0xb18] ;  /* 0x0002c600ff067b82 */ /* 0x000e700000000a00 */
[----:B------:R-:W1:Y:S08]  /*4130*/  LDC.64 R4, c[0x0][0xb28] ;  /* 0x0002ca00ff047b82 */ /* 0x000e700000000a00 */
[----:B--23--:R-:W1:Y:S02]  /*4140*/  LDC R19, c[0x0][0x374] ;  /* 0x0000dd00ff137b82 */ /* 0x00ce640000000800 */
.L_x_87:
[C---:B------:R-:W-:Y:S02]  /*4150*/  LEA R0, R28.reuse, UR7, 0x3 ;  /* 0x000000071c007c11 */ /* 0x040fe4000f8e18ff */
[----:B------:R-:W-:Y:S02]  /*4160*/  SHF.L.U32 R2, R27, 0x1f, RZ ;  /* 0x0000001f1b027819 */ /* 0x000fe400000006ff */
[----:B------:R-:W-:Y:S02]  /*4170*/  LEA R20, R28, UR7, 0x4 ;  /* 0x000000071c147c11 */ /* 0x000fe4000f8e20ff */
[----:B--2---:R-:W2:Y:S02]  /*4180*/  SYNCS.PHASECHK.TRANS64.TRYWAIT P0, [R0+URZ+0x110], R2 ;  /* 0x00011002000075a7 */ /* 0x004ea400080011ff */
[----:B--2---:R-:W-:Y:S05]  /*4190*/  @!P0 BRA `(.L_x_77) ;  /* 0x0000005800a48947 */ /* 0x004fea0003800000 */
.L_x_183:
[----:B------:R-:W-:Y:S01]  /*41a0*/  ISETP.GE.AND P0, PT, R40, 0x1, PT ;  /* 0x000000012800780c */ /* 0x000fe20003f06270 */
[----:B------:R-:W3:Y:S01]  /*41b0*/  LDS.128 R20, [R20+0x1a0] ;  /* 0x0001a00014147984 */ /* 0x000ee20000000c00 */
[----:B--2---:R-:W-:Y:S01]  /*41c0*/  VIADD R0, R0, 0x120 ;  /* 0x0000012000007836 */ /* 0x004fe20000000000 */
[----:B------:R-:W-:Y:S01]  /*41d0*/  @!PT LDS RZ, [RZ] ;  /* 0x00000000fffff984 */ /* 0x000fe20000000800 */
[----:B------:R-:W-:Y:S01]  /*41e0*/  @!PT LDS RZ, [RZ] ;  /* 0x00000000fffff984 */ /* 0x000fe20000000800 */
[----:B------:R-:W-:Y:S01]  /*41f0*/  @!PT LDS RZ, [RZ] ;  /* 0x00000000fffff984 */ /* 0x000fe20000000800 */
[----:B------:R-:W-:Y:S01]  /*4200*/  @!PT LDS RZ, [RZ] ;  /* 0x00000000fffff984 */ /* 0x000fe20000000800 */
[----:B------:R2:W-:Y:S06]  /*4210*/  MEMBAR.ALL.CTA ;  /* 0x0000000000007992 */ /* 0x0005ec0000008000 */
[----:B--2---:R-:W2:Y:S01]  /*4220*/  FENCE.VIEW.ASYNC.S ;  /* 0x00000000000073c6 */ /* 0x004ea20000000000 */
[----:B------:R-:W-:Y:S04]  /*4230*/  PRMT R0, RZ, 0x654, R0 ;  /* 0x00000654ff007816 */ /* 0x000fe80000000000 */
[----:B--2---:R2:W-:Y:S01]  /*4240*/  SYNCS.ARRIVE.TRANS64.RED.A1T0 RZ, [R0+URZ], RZ ;  /* 0x000000ff00ff79a7 */ /* 0x0045e200081004ff */
[----:B---3--:R-:W-:Y:S11]  /*4250*/  LOP3.LUT P3, RZ, R22, 0x1, RZ, 0xc0, !PT ;  /* 0x0000000116ff7812 */ /* 0x008ff6000786c0ff */
[----:B------:R-:W-:Y:S02]  /*4260*/  @!UPT UIADD3 URZ, UPT, UPT, URZ, URZ, URZ ;  /* 0x000000fffffff290 */ /* 0x000fe4000fffe0ff */
[----:B------:R-:W-:Y:S02]  /*4270*/  @P3 MOV R11, R20 ;  /* 0x00000014000b3202 */ /* 0x000fe40000000f00 */
[----:B------:R-:W-:Y:S01]  /*4280*/  @P3 LOP3.LUT R10, R21, 0xffff, RZ, 0xc0, !PT ;  /* 0x0000ffff150a3812 */ /* 0x000fe200078ec0ff */
[----:B--2---:R-:W-:Y:S06]  /*4290*/  @!P0 BRA `(.L_x_78) ;  /* 0x0000000000a48947 */ /* 0x004fec0003800000 */
[-C--:B-1----:R-:W-:Y:S01]  /*42a0*/  IMAD.HI.U32 R0, R19, R7.reuse, RZ ;  /* 0x0000000713007227 */ /* 0x082fe200078e00ff */
[----:B------:R-:W-:Y:S02]  /*42b0*/  ISETP.NE.AND P0, PT, R6, 0x1, PT ;  /* 0x000000010600780c */ /* 0x000fe40003f05270 */
[----:B------:R-:W-:Y:S01]  /*42c0*/  ISETP.NE.AND P2, PT, R40, 0x1, PT ;  /* 0x000000012800780c */ /* 0x000fe20003f45270 */
[----:B----4-:R-:W-:Y:S01]  /*42d0*/  IMAD.HI.U32 R9, R24, R16, RZ ;  /* 0x0000001018097227 */ /* 0x010fe200078e00ff */
[----:B------:R-:W-:Y:S02]  /*42e0*/  SHF.R.U32.HI R0, RZ, R18, R0 ;  /* 0x00000012ff007219 */ /* 0x000fe40000011600 */
[----:B------:R-:W-:Y:S01]  /*42f0*/  ISETP.NE.AND P4, PT, R3, 0x1, PT ;  /* 0x000000010300780c */ /* 0x000fe20003f85270 */
[----:B------:R-:W-:Y:S01]  /*4300*/  IMAD.HI.U32 R13, R10, R7, RZ ;  /* 0x000000070a0d7227 */ /* 0x000fe200078e00ff */
[----:B------:R-:W-:Y:S02]  /*4310*/  SHF.R.U32.HI R9, RZ, R17, R9 ;  /* 0x00000011ff097219 */ /* 0x000fe40000011609 */
[----:B------:R-:W-:Y:S01]  /*4320*/  SEL R0, R19, R0, !P0 ;  /* 0x0000000013007207 */ /* 0x000fe20004000000 */
[----:B------:R-:W-:Y:S01]  /*4330*/  IMAD.HI.U32 R12, R11, R16, RZ ;  /* 0x000000100b0c7227 */ /* 0x000fe200078e00ff */
[----:B------:R-:W-:Y:S03]  /*4340*/  SEL R9, R24, R9, !P4 ;  /* 0x0000000918097207 */ /* 0x000fe60006000000 */
[-C--:B------:R-:W-:Y:S01]  /*4350*/  IMAD.HI.U32 R8, R0, R4.reuse, RZ ;  /* 0x0000000400087227 */ /* 0x080fe200078e00ff */
[----:B------:R-:W-:Y:S03]  /*4360*/  SHF.R.U32.HI R12, RZ, R17, R12 ;  /* 0x00000011ff0c7219 */ /* 0x000fe6000001160c */
[----:B------:R-:W-:Y:S01]  /*4370*/  IMAD.HI.U32 R2, R9, R4, RZ ;  /* 0x0000000409027227 */ /* 0x000fe200078e00ff */
[-C--:B------:R-:W-:Y:S02]  /*4380*/  @P2 SHF.R.U32.HI R0, RZ, R5.reuse, R8 ;  /* 0x00000005ff002219 */ /* 0x080fe40000011608 */
[----:B------:R-:W-:Y:S02]  /*4390*/  SHF.R.U32.HI R8, RZ, R18, R13 ;  /* 0x00000012ff087219 */ /* 0x000fe4000001160d */
[----:B------:R-:W-:Y:S01]  /*43a0*/  @P2 SHF.R.U32.HI R9, RZ, R5, R2 ;  /* 0x00000005ff092219 */ /* 0x000fe20000011602 */
[----:B------:R-:W-:Y:S01]  /*43b0*/  IMAD R0, R40, R0, RZ ;  /* 0x0000000028007224 */ /* 0x000fe200078e02ff */
[----:B------:R-:W-:Y:S02]  /*43c0*/  SEL R8, R10, R8, !P0 ;  /* 0x000000080a087207 */ /* 0x000fe40004000000 */
[----:B------:R-:W-:Y:S01]  /*43d0*/  SEL R2, R11, R12, !P4 ;  /* 0x0000000c0b027207 */ /* 0x000fe20006000000 */
[----:B------:R-:W-:Y:S01]  /*43e0*/  IMAD R12, R40, R9, RZ ;  /* 0x00000009280c7224 */ /* 0x000fe200078e02ff */
[C---:B------:R-:W-:Y:S01]  /*43f0*/  ISETP.GE.AND P0, PT, R8.reuse, R0, PT ;  /* 0x000000000800720c */ /* 0x040fe20003f06270 */
[----:B------:R-:W-:Y:S03]  /*4400*/  IMAD.HI.U32 R0, R8, R4, RZ ;  /* 0x0000000408007227 */ /* 0x000fe600078e00ff */
[----:B------:R-:W-:Y:S02]  /*4410*/  ISETP.GE.OR P0, PT, R2, R12, P0 ;  /* 0x0000000c0200720c */ /* 0x000fe40000706670 */
[-C--:B------:R-:W-:Y:S04]  /*4420*/  SHF.R.U32.HI R0, RZ, R5.reuse, R0 ;  /* 0x00000005ff007219 */ /* 0x080fe80000011600 */
[----:B------:R-:W-:Y:S05]  /*4430*/  SEL R13, R8, R0, !P2 ;  /* 0x00000000080d7207 */ /* 0x000fea0005000000 */
[----:B------:R-:W-:Y:S02]  /*4440*/  IMAD.MOV R12, RZ, RZ, -R13 ;  /* 0x000000ffff0c7224 */ /* 0x000fe400078e0a0d */
[----:B------:R-:W-:Y:S04]  /*4450*/  @!P0 IMAD.HI.U32 R0, R2, R4, RZ ;  /* 0x0000000402008227 */ /* 0x000fe800078e00ff */
[----:B------:R-:W-:Y:S01]  /*4460*/  IMAD R12, R40, R12, R8 ;  /* 0x0000000c280c7224 */ /* 0x000fe200078e0208 */
[----:B------:R-:W-:Y:S04]  /*4470*/  @!P0 SHF.R.U32.HI R0, RZ, R5, R0 ;  /* 0x00000005ff008219 */ /* 0x000fe80000011600 */
[----:B------:R-:W-:Y:S04]  /*4480*/  @!P0 SEL R0, R2, R0, !P2 ;  /* 0x0000000002008207 */ /* 0x000fe80005000000 */
[----:B------:R-:W-:Y:S01]  /*4490*/  @!P0 IADD3 R13, PT, PT, R13, -R0, RZ ;  /* 0x800000000d0d8210 */ /* 0x000fe20007ffe0ff */
[----:B------:R-:W-:Y:S01]  /*44a0*/  @!P0 IMAD R0, R9, R12, R0 ;  /* 0x0000000c09008224 */ /* 0x000fe200078e0200 */
[----:B------:R-:W-:Y:S01]  /*44b0*/  IADD3 R9, PT, PT, -R8, RZ, RZ ;  /* 0x000000ff08097210 */ /* 0x000fe20007ffe1ff */
[--C-:B------:R-:W-:Y:S02]  /*44c0*/  IMAD.MOV R12, RZ, RZ, -R2.reuse ;  /* 0x000000ffff0c7224 */ /* 0x100fe400078e0a02 */
[----:B------:R-:W-:Y:S02]  /*44d0*/  @!P0 IMAD R8, R13, R40, R2 ;  /* 0x000000280d088224 */ /* 0x000fe400078e0202 */
[----:B------:R-:W-:Y:S02]  /*44e0*/  @!P0 IMAD.MOV.U32 R2, RZ, RZ, R0 ;  /* 0x000000ffff028224 */ /* 0x000fe400078e0000 */
[----:B------:R-:W-:Y:S02]  /*44f0*/  IMAD R11, R3, R12, R11 ;  /* 0x0000000c030b7224 */ /* 0x000fe400078e020b */
[----:B------:R-:W-:Y:S02]  /*4500*/  IMAD R10, R6, R9, R10 ;  /* 0x00000009060a7224 */ /* 0x000fe400078e020a */
[----:B------:R-:W-:Y:S02]  /*4510*/  IMAD R11, R2, R3, R11 ;  /* 0x00000003020b7224 */ /* 0x000fe400078e020b */
[----:B------:R-:W-:Y:S02]  /*4520*/  IMAD R10, R8, R6, R10 ;  /* 0x00000006080a7224 */ /* 0x000fe400078e020a */
.L_x_78:
[----:B------:R-:W-:Y:S05]  /*4530*/  BRA.U UP1, `(.L_x_79) ;  /* 0x0000000101107547 */ /* 0x000fea000b800000 */
[----:B------:R-:W-:Y:S04]  /*4540*/  MOV R2, UR6 ;  /* 0x0000000600027c02 */ /* 0x000fe80008000f00 */
[----:B------:R-:W-:Y:S04]  /*4550*/  SHF.L.U32 R2, R2, 0x1f, RZ ;  /* 0x0000001f02027819 */ /* 0x000fe800000006ff */
[----:B------:R-:W2:Y:S02]  /*4560*/  SYNCS.PHASECHK.TRANS64.TRYWAIT P0, [UR7+0x108], R2 ;  /* 0x00010802ff0075a7 */ /* 0x000ea40008001107 */
[----:B--2---:R-:W-:Y:S05]  /*4570*/  @!P0 BRA `(.L_x_80) ;  /* 0x0000005400c08947 */ /* 0x004fea0003800000 */
.L_x_79:
[----:B------:R-:W-:Y:S02]  /*4580*/  R2UR UR35, R15 ;  /* 0x000000000f2372ca */ /* 0x000fe400000e0000 */
[----:B------:R-:W-:Y:S02]  /*4590*/  R2UR UR34, R14 ;  /* 0x000000000e2272ca */ /* 0x000fe400000e0000 */
[----:B------:R-:W-:Y:S02]  /*45a0*/  ISETP.NE.U32.AND P2, PT, RZ, UR4, PT ;  /* 0x00000004ff007c0c */ /* 0x000fe4000bf45070 */
[----:B------:R-:W-:Y:S02]  /*45b0*/  SHF.L.U32 R14, R29, 0x1f, RZ ;  /* 0x0000001f1d0e7819 */ /* 0x000fe400000006ff */
[----:B------:R-:W-:Y:S05]  /*45c0*/  ISETP.NE.AND.EX P2, PT, RZ, UR5, PT, P2 ;  /* 0x00000005ff007c0c */ /* 0x000fea000bf45320 */
[----:B------:R-:W-:Y:S02]  /*45d0*/  USHF.L.U32 UR35, UR35, 0x7, URZ ;  /* 0x0000000723237899 */ /* 0x000fe400080006ff */
[----:B------:R-:W-:Y:S01]  /*45e0*/  USHF.L.U32 UR34, UR34, 0x7, URZ ;  /* 0x0000000722227899 */ /* 0x000fe200080006ff */
[----:B------:R-:W-:Y:S11]  /*45f0*/  BRA.U !UP3, `(.L_x_81) ;  /* 0x000000010b347547 */ /* 0x000ff6000b800000 */
[----:B------:R-:W-:Y:S01]  /*4600*/  UPLOP3.LUT UP0, UPT, UPT, UPT, UP2, 0x80, 0x8 ;  /* 0x000000000008789c */ /* 0x000fe20003f0f020 */
[----:B--2---:R-:W-:Y:S02]  /*4610*/  HFMA2 R0, -RZ, RZ, 0, 5.9604644775390625e-08 ;  /* 0x00000001ff007431 */ /* 0x004fe400000001ff */
[----:B------:R-:W-:Y:S03]  /*4620*/  IMAD.MOV.U32 R88, RZ, RZ, 0x1 ;  /* 0x00000001ff587424 */ /* 0x000fe600078e00ff */
[----:B------:R-:W-:Y:S05]  /*4630*/  PLOP3.LUT P0, PT, PT, PT, UP0, 0x80, 0x8 ;  /* 0x000000000008781c */ /* 0x000fea0003f0f008 */
[----:B------:R-:W2:Y:S01]  /*4640*/  @UP0 LDCU.64 UR10, c[0x0][0x888] ;  /* 0x00011100ff0a07ac */ /* 0x000ea20008000a00 */
[----:B------:R-:W-:Y:S07]  /*4650*/  @UP0 UIMAD UR8, UR36, UR4, URZ ;  /* 0x00000004240802a4 */ /* 0x000fee000f8e02ff */
[----:B------:R-:W-:Y:S01]  /*4660*/  @!P0 PRMT R88, R0, 0x7610, R88 ;  /* 0x0000761000588816 */ /* 0x000fe20000000058 */
[----:B--2---:R-:W-:Y:S03]  /*4670*/  @UP0 UIMAD.WIDE UR10, UR8, 0x4, UR10 ;  /* 0x00000004080a08a5 */ /* 0x004fe6000f8e020a */
[----:B------:R-:W2:Y:S03]  /*4680*/  @!UP0 LDCU UR8, c[0x0][0x880] ;  /* 0x00011000ff0887ac */ /* 0x000ea60008000800 */
[----:B------:R-:W-:Y:S01]  /*4690*/  IMAD.U32 R8, RZ, RZ, UR10 ;  /* 0x0000000aff087e24 */ /* 0x000fe2000f8e00ff */
[----:B------:R-:W-:Y:S05]  /*46a0*/  MOV R9, UR11 ;  /* 0x0000000b00097c02 */ /* 0x000fea0008000f00 */
[----:B-----5:R3:W5:Y:S02]  /*46b0*/  @P0 LDG.E R49, desc[UR46][R8.64] ;  /* 0x0000002e08310981 */ /* 0x020764000c1e1900 */
[----:B--23--:R-:W-:Y:S07]  /*46c0*/  @!P0 IMAD.U32 R49, RZ, RZ, UR8 ;  /* 0x00000008ff318e24 */ /* 0x00cfee000f8e00ff */
.L_x_81:
[----:B-----5:R-:W-:Y:S01]  /*46d0*/  @!P2 FSETP.EQ.AND P0, PT, R49, RZ, PT ;  /* 0x000000ff3100a20b */ /* 0x020fe20003f02000 */
[----:B------:R-:W-:Y:S01]  /*46e0*/  @!UPT UIADD3 URZ, UPT, UPT, URZ, URZ, URZ ;  /* 0x000000fffffff290 */ /* 0x000fe2000fffe0ff */
[----:B------:R-:W-:Y:S11]  /*46f0*/  @!P2 BRA `(.L_x_82) ;  /* 0x000000000014a947 */ /* 0x000ff60003800000 */
[----:B------:R-:W-:Y:S02]  /*4700*/  LOP3.LUT P2, RZ, R88, 0xff, RZ, 0xc0, !PT ;  /* 0x000000ff58ff7812 */ /* 0x000fe4000784c0ff */
[----:B------:R-:W-:Y:S04]  /*4710*/  PLOP3.LUT P0, PT, PT, PT, UP0, 0x80, 0x8 ;  /* 0x000000000008781c */ /* 0x000fe80003f0f008 */
[----:B------:R-:W-:Y:S07]  /*4720*/  PLOP3.LUT P0, PT, P0, PT, PT, 0x8, 0x80 ;  /* 0x000000000080781c */ /* 0x000fee000070e170 */
[----:B------:R-:W-:Y:S11]  /*4730*/  @P2 FSETP.EQ.AND P0, PT, R49, RZ, PT ;  /* 0x000000ff3100220b */ /* 0x000ff60003f02000 */
[----:B------:R-:W-:Y:S02]  /*4740*/  @!UPT UIADD3 URZ, UPT, UPT, URZ, URZ, URZ ;  /* 0x000000fffffff290 */ /* 0x000fe4000fffe0ff */
.L_x_82:
[----:B------:R-:W3:Y:S01]  /*4750*/  SYNCS.PHASECHK.TRANS64.TRYWAIT P2, [UR7+0xe0], R14 ;  /* 0x0000e00eff0075a7 */ /* 0x000ee20008041107 */
[----:B------:R-:W-:Y:S04]  /*4760*/  ELECT P4, URZ, PT ;  /* 0x0000000000ff782f */ /* 0x000fe80003880000 */
[----:B------:R-:W-:Y:S11]  /*4770*/  PLOP3.LUT P4, PT, P0, P4, PT, 0xf2, 0x2f ;  /* 0x00000000002f781c */ /* 0x000ff60000789e72 */
[----:B------:R-:W-:Y:S02]  /*4780*/  @!UPT UIADD3 URZ, UPT, UPT, URZ, URZ, URZ ;  /* 0x000000fffffff290 */ /* 0x000fe4000fffe0ff */
[----:B-1----:R-:W-:Y:S05]  /*4790*/  @!P4 IADD3 R8, P0, PT, R30, 0x580, RZ ;  /* 0x000005801e08c810 */ /* 0x002fea0007f1e0ff */
[----:B--2---:R-:W-:Y:S01]  /*47a0*/  @!P4 IMAD.X R2, RZ, RZ, R31, P0 ;  /* 0x000000ffff02c224 */ /* 0x004fe200000e061f */
[----:B---3--:R-:W-:Y:S07]  /*47b0*/  @!P2 BRA `(.L_x_83) ;  /* 0x000000540048a947 */ /* 0x008fee0003800000 */
.L_x_186:
[----:B------:R-:W-:Y:S01]  /*47c0*/  @!P4 R2UR UR8, R2 ;  /* 0x000000000208c2ca */ /* 0x000fe200000e0000 */
[----:B------:R-:W-:Y:S01]  /*47d0*/  VOTEU.ALL UP1, P4 ;  /* 0x0000000000ff7886 */ /* 0x000fe20002020000 */
[----:B------:R-:W-:Y:S01]  /*47e0*/  @!P4 R2UR UR9, R8 ;  /* 0x000000000809c2ca */ /* 0x000fe200000e0000 */
[----:B-1----:R-:W-:Y:S01]  /*47f0*/  @!P4 IMAD.MOV.U32 R0, RZ, RZ, 0x2000 ;  /* 0x00002000ff00c424 */ /* 0x002fe200078e00ff */
[----:B------:R-:W-:Y:S01]  /*4800*/  UMOV UR10, 0x0 ;  /* 0x00000000000a7882 */ /* 0x000fe20000000000 */
[----:B------:R-:W-:Y:S01]  /*4810*/  UMOV UR11, 0x10000000 ;  /* 0x10000000000b7882 */ /* 0x000fe20000000000 */
[----:B------:R-:W-:Y:S01]  /*4820*/  @!UP1 UIADD3 UR32, UPT, UPT, UR7, 0x200, URZ ;  /* 0x0000020007209890 */ /* 0x000fe2000fffe0ff */
[----:B------:R-:W-:Y:S06]  /*4830*/  VOTEU.ALL UP1, P4 ;  /* 0x0000000000ff7886 */ /* 0x000fec0002020000 */
[----:B------:R-:W-:Y:S01]  /*4840*/  IMAD.U32 R9, RZ, RZ, UR8 ;  /* 0x00000008ff097e24 */ /* 0x000fe2000f8e00ff */
[----:B------:R-:W-:Y:S01]  /*4850*/  UPRMT UR8, UR37, 0x654, UR33 ;  /* 0x0000065425087896 */ /* 0x000fe20008000021 */
[----:B------:R-:W-:Y:S03]  /*4860*/  IMAD.U32 R8, RZ, RZ, UR9 ;  /* 0x00000009ff087e24 */ /* 0x000fe6000f8e00ff */
[----:B------:R-:W-:Y:S02]  /*4870*/  @!P4 R2UR UR15, R9 ;  /* 0x00000000090fc2ca */ /* 0x000fe400000e0000 */
[----:B------:R-:W-:Y:S02]  /*4880*/  @!P4 R2UR UR14, R8 ;  /* 0x00000000080ec2ca */ /* 0x000fe400000e0000 */
[----:B------:R-:W-:Y:S05]  /*4890*/  @!P4 IADD3 R8, P0, PT, R30, 0x580, RZ ;  /* 0x000005801e08c810 */ /* 0x000fea0007f1e0ff */
[----:B------:R-:W-:Y:S06]  /*48a0*/  @!P4 IMAD.X R2, RZ, RZ, R31, P0 ;  /* 0x000000ffff02c224 */ /* 0x000fec00000e061f */
[----:B------:R1:W-:Y:S01]  /*48b0*/  @!UP1 UTMALDG.3D [UR32], [UR14], desc[UR10] ;  /* 0x00000a200e0095b4 */ /* 0x0003e20008011000 */
[----:B------:R1:W-:Y:S01]  /*48c0*/  @!P4 SYNCS.ARRIVE.TRANS64.RED.A0TR RZ, [UR7+0xc0], R0 ;  /* 0x0000c000ffffc9a7 */ /* 0x0003e20008300407 */
[----:B------:R-:W-:Y:S01]  /*48d0*/  SYNCS.ARRIVE.TRANS64.RED.A1T0 RZ, [UR8], RZ ;  /* 0x000000ffffff79a7 */ /* 0x000fe20008100408 */
[----:B------:R-:W2:Y:S02]  /*48e0*/  SYNCS.PHASECHK.TRANS64.TRYWAIT P2, [UR7+0xe8], R14 ;  /* 0x0000e80eff0075a7 */ /* 0x000ea40008041107 */
[----:B-12---:R-:W-:Y:S05]  /*48f0*/  @!P2 BRA `(.L_x_84) ;  /* 0x000000540010a947 */ /* 0x006fea0003800000 */
.L_x_188:
[----:B------:R-:W-:Y:S01]  /*4900*/  @!P4 R2UR UR8, R2 ;  /* 0x000000000208c2ca */ /* 0x000fe200000e0000 */
[----:B------:R-:W-:Y:S01]  /*4910*/  VOTEU.ALL UP1, P4 ;  /* 0x0000000000ff7886 */ /* 0x000fe20002020000 */
[----:B------:R-:W-:Y:S01]  /*4920*/  @!P4 R2UR UR9, R8 ;  /* 0x000000000809c2ca */ /* 0x000fe200000e0000 */
[----:B-1----:R-:W-:Y:S01]  /*4930*/  @!P4 IMAD.MOV.U32 R0, RZ, RZ, 0x2000 ;  /* 0x00002000ff00c424 */ /* 0x002fe200078e00ff */
[----:B------:R-:W-:Y:S01]  /*4940*/  UMOV UR10, 0x0 ;  /* 0x00000000000a7882 */ /* 0x000fe20000000000 */
[----:B------:R-:W-:Y:S01]  /*4950*/  UMOV UR11, 0x10000000 ;  /* 0x10000000000b7882 */ /* 0x000fe20000000000 */
[----:B------:R-:W-:Y:S02]  /*4960*/  @!UP1 UIADD3 UR26, UPT, UPT, UR34, 0x20, URZ ;  /* 0x00000020221a9890 */ /* 0x000fe4000fffe0ff */
[----:B------:R-:W-:Y:S01]  /*4970*/  @!UP1 UIADD3 UR24, UPT, UPT, UR7, 0x2200, URZ ;  /* 0x0000220007189890 */ /* 0x000fe2000fffe0ff */
[----:B------:R-:W-:Y:S01]  /*4980*/  VOTEU.ALL UP1, P4 ;  /* 0x0000000000ff7886 */ /* 0x000fe20002020000 */
[----:B------:R-:W-:Y:S01]  /*4990*/  UMOV UR27, UR35 ;  /* 0x00000023001b7c82 */ /* 0x000fe20008000000 */
[----:B------:R-:W-:Y:S02]  /*49a0*/  UMOV UR28, UR36 ;  /* 0x00000024001c7c82 */ /* 0x000fe40008000000 */
        /* <DEDUP_REMOVED lines=12> */
.L_x_190:
[----:B------:R-:W2:Y:S01]  /*4a70*/  LDC.64 R12, c[0x0][0xb18] ;  /* 0x0002c600ff0c7b82 */ /* 0x000ea20000000a00 */
[----:B------:R-:W-:Y:S01]  /*4a80*/  @!P4 R2UR UR8, R2 ;  /* 0x000000000208c2ca */ /* 0x000fe200000e0000 */
[----:B------:R-:W-:Y:S01]  /*4a90*/  VOTEU.ALL UP1, P4 ;  /* 0x0000000000ff7886 */ /* 0x000fe20002020000 */
[----:B------:R-:W-:Y:S01]  /*4aa0*/  @!P4 R2UR UR9, R8 ;  /* 0x000000000809c2ca */ /* 0x000fe200000e0000 */
[----:B-1----:R-:W-:Y:S01]  /*4ab0*/  @!P4 IMAD.MOV.U32 R0, RZ, RZ, 0x2000 ;  /* 0x00002000ff00c424 */ /* 0x002fe200078e00ff */
[----:B------:R-:W-:Y:S03]  /*4ac0*/  UMOV UR10, 0x0 ;  /* 0x00000000000a7882 */ /* 0x000fe60000000000 */
[----:B------:R-:W1:Y:S01]  /*4ad0*/  @!P1 LDC R2, c[0x0][0xb0c] ;  /* 0x0002c300ff029b82 */ /* 0x000e620000000800 */
[----:B------:R-:W-:Y:S01]  /*4ae0*/  @!UP1 UIADD3 UR18, UPT, UPT, UR34, 0x40, URZ ;  /* 0x0000004022129890 */ /* 0x000fe2000fffe0ff */
[----:B------:R-:W-:Y:S01]  /*4af0*/  @P3 SHF.R.U32.HI R26, RZ, 0x10, R21 ;  /* 0x00000010ff1a3819 */ /* 0x000fe20000011615 */
[----:B------:R-:W-:Y:S01]  /*4b00*/  @!UP1 UIADD3 UR16, UPT, UPT, UR7, 0x4200, URZ ;  /* 0x0000420007109890 */ /* 0x000fe2000fffe0ff */
[----:B------:R-:W-:Y:S01]  /*4b10*/  VIADD R28, R28, 0x1 ;  /* 0x000000011c1c7836 */ /* 0x000fe20000000000 */
[----:B------:R-:W-:Y:S01]  /*4b20*/  VOTEU.ALL UP1, P4 ;  /* 0x0000000000ff7886 */ /* 0x000fe20002020000 */
[----:B------:R-:W-:Y:S01]  /*4b30*/  UMOV UR11, 0x10000000 ;  /* 0x10000000000b7882 */ /* 0x000fe20000000000 */
[----:B------:R-:W-:Y:S01]  /*4b40*/  UMOV UR19, UR35 ;  /* 0x0000002300137c82 */ /* 0x000fe20008000000 */
[----:B------:R-:W-:Y:S01]  /*4b50*/  IMAD.U32 R9, RZ, RZ, UR8 ;  /* 0x00000008ff097e24 */ /* 0x000fe2000f8e00ff */
[----:B------:R-:W-:Y:S01]  /*4b60*/  UMOV UR20, UR36 ;  /* 0x0000002400147c82 */ /* 0x000fe20008000000 */
[----:B------:R-:W-:Y:S01]  /*4b70*/  IMAD.U32 R8, RZ, RZ, UR9 ;  /* 0x00000009ff087e24 */ /* 0x000fe2000f8e00ff */
[----:B------:R-:W-:Y:S02]  /*4b80*/  UPRMT UR8, UR37, 0x654, UR17 ;  /* 0x0000065425087896 */ /* 0x000fe40008000011 */
[----:B------:R-:W-:Y:S02]  /*4b90*/  @!P4 R2UR UR15, R9 ;  /* 0x00000000090fc2ca */ /* 0x000fe400000e0000 */
[----:B------:R-:W-:Y:S02]  /*4ba0*/  @!P4 R2UR UR14, R8 ;  /* 0x00000000080ec2ca */ /* 0x000fe400000e0000 */
[----:B------:R-:W3:Y:S11]  /*4bb0*/  LDC.64 R8, c[0x0][0xb10] ;  /* 0x0002c400ff087b82 */ /* 0x000ef60000000a00 */
[----:B------:R1:W-:Y:S01]  /*4bc0*/  @!UP1 UTMALDG.3D [UR16], [UR14], desc[UR10] ;  /* 0x00000a100e0095b4 */ /* 0x0003e20008011000 */
[----:B------:R5:W-:Y:S01]  /*4bd0*/  @!P4 SYNCS.ARRIVE.TRANS64.RED.A0TR RZ, [UR7+0xd0], R0 ;  /* 0x0000d000ffffc9a7 */ /* 0x000be20008300407 */
[C---:B---3--:R-:W-:Y:S01]  /*4be0*/  @!P1 IMAD.HI.U32 R8, R11.reuse, R8, RZ ;  /* 0x000000080b089227 */ /* 0x048fe200078e00ff */
[----:B--2---:R-:W-:Y:S02]  /*4bf0*/  @!P1 ISETP.NE.AND P0, PT, R12, 0x1, PT ;  /* 0x000000010c00980c */ /* 0x004fe40003f05270 */
[----:B-1----:R-:W-:Y:S01]  /*4c00*/  @!P1 ISETP.NE.AND P2, PT, R2, 0x1, PT ;  /* 0x000000010200980c */ /* 0x002fe20003f45270 */
[----:B------:R-:W-:Y:S01]  /*4c10*/  SYNCS.ARRIVE.TRANS64.RED.A1T0 RZ, [UR8], RZ ;  /* 0x000000ffffff79a7 */ /* 0x000fe20008100408 */
[C---:B------:R-:W-:Y:S01]  /*4c20*/  @!P1 IMAD.HI.U32 R13, R10.reuse, R13, RZ ;  /* 0x0000000d0a0d9227 */ /* 0x040fe200078e00ff */
[----:B------:R-:W-:Y:S04]  /*4c30*/  @!P1 SHF.R.U32.HI R8, RZ, R9, R8 ;  /* 0x00000009ff089219 */ /* 0x000fe80000011608 */
[----:B------:R-:W-:Y:S01]  /*4c40*/  @!P1 SEL R8, R11, R8, !P2 ;  /* 0x000000080b089207 */ /* 0x000fe20005000000 */
[----:B------:R-:W1:Y:S01]  /*4c50*/  SYNCS.PHASECHK.TRANS64.TRYWAIT P5, [UR7+0xf8], R14 ;  /* 0x0000f80eff0075a7 */ /* 0x000e6200080a1107 */
[----:B-----5:R-:W2:Y:S02]  /*4c60*/  @!P1 LDC R0, c[0x0][0xb20] ;  /* 0x0002c800ff009b82 */ /* 0x020ea40000000800 */
[----:B--2---:R-:W-:Y:S04]  /*4c70*/  @!P1 SHF.R.U32.HI R0, RZ, R0, R13 ;  /* 0x00000000ff009219 */ /* 0x004fe8000001160d */
[----:B------:R-:W-:Y:S05]  /*4c80*/  @!P1 SEL R9, R10, R0, !P0 ;  /* 0x000000000a099207 */ /* 0x000fea0004000000 */
[----:B------:R-:W-:Y:S02]  /*4c90*/  @!P1 IMAD.IADD R0, R9, 0x1, -R8 ;  /* 0x0000000109009824 */ /* 0x000fe400078e0a08 */
[----:B------:R-:W-:Y:S02]  /*4ca0*/  @!P1 IMAD.IADD R8, R8, 0x1, -R9 ;  /* 0x0000000108089824 */ /* 0x000fe400078e0a09 */
[----:B------:R-:W-:Y:S02]  /*4cb0*/  @!P1 IMAD R11, R0, R2, R11 ;  /* 0x00000002000b9224 */ /* 0x000fe400078e020b */
[----:B------:R-:W-:Y:S01]  /*4cc0*/  @!P1 IMAD R10, R8, R12, R10 ;  /* 0x0000000c080a9224 */ /* 0x000fe200078e020a */
[----:B-1----:R-:W-:Y:S06]  /*4cd0*/  @!P5 BRA `(.L_x_86) ;  /* 0x000000500048d947 */ /* 0x002fec0003800000 */
.L_x_192:
[----:B------:R-:W-:Y:S01]  /*4ce0*/  @!P4 IADD3 R2, P0, PT, R30, 0x580, RZ ;  /* 0x000005801e02c810 */ /* 0x000fe20007f1e0ff */
[----:B------:R-:W-:Y:S01]  /*4cf0*/  VOTEU.ALL UP1, P4 ;  /* 0x0000000000ff7886 */ /* 0x000fe20002020000 */
[----:B------:R-:W-:Y:S01]  /*4d00*/  UMOV UR18, 0x0 ;  /* 0x0000000000127882 */ /* 0x000fe20000000000 */
[----:B------:R-:W-:Y:S01]  /*4d10*/  UMOV UR19, 0x10000000 ;  /* 0x1000000000137882 */ /* 0x000fe20000000000 */
[----:B------:R-:W-:Y:S01]  /*4d20*/  @!P4 R2UR UR9, R2 ;  /* 0x000000000209c2ca */ /* 0x000fe200000e0000 */
[----:B-1----:R-:W-:Y:S01]  /*4d30*/  @!P4 IMAD.X R0, RZ, RZ, R31, P0 ;  /* 0x000000ffff00c224 */ /* 0x002fe200000e061f */
[----:B------:R-:W-:Y:S01]  /*4d40*/  @!UP1 UIADD3 UR10, UPT, UPT, UR34, 0x60, URZ ;  /* 0x00000060220a9890 */ /* 0x000fe2000fffe0ff */
[----:B------:R-:W-:Y:S01]  /*4d50*/  ISETP.NE.AND P0, PT, R28, 0x2, PT ;  /* 0x000000021c00780c */ /* 0x000fe20003f05270 */
[----:B------:R-:W-:Y:S01]  /*4d60*/  UMOV UR11, UR35 ;  /* 0x00000023000b7c82 */ /* 0x000fe20008000000 */
[----:B------:R-:W-:Y:S01]  /*4d70*/  UMOV UR12, UR36 ;  /* 0x00000024000c7c82 */ /* 0x000fe20008000000 */
[----:B------:R-:W-:Y:S01]  /*4d80*/  @!P4 R2UR UR8, R0 ;  /* 0x000000000008c2ca */ /* 0x000fe200000e0000 */
[----:B------:R-:W-:Y:S01]  /*4d90*/  IMAD.IADD R14, R10, 0x1, R86 ;  /* 0x000000010a0e7824 */ /* 0x000fe200078e0256 */
[----:B------:R-:W-:Y:S01]  /*4da0*/  @P3 R2UR UR36, R26 ;  /* 0x000000001a2432ca */ /* 0x000fe200000e0000 */
[----:B------:R-:W-:Y:S01]  /*4db0*/  IMAD.IADD R15, R11, 0x1, R87 ;  /* 0x000000010b0f7824 */ /* 0x000fe200078e0257 */
[----:B------:R-:W-:Y:S02]  /*4dc0*/  SEL R0, RZ, 0x1, P0 ;  /* 0x00000001ff007807 */ /* 0x000fe40000000000 */
[----:B------:R-:W-:Y:S01]  /*4dd0*/  LOP3.LUT R29, R29, 0x1, RZ, 0x3c, !PT ;  /* 0x000000011d1d7812 */ /* 0x000fe200078e3cff */
[----:B------:R-:W-:Y:S01]  /*4de0*/  IMAD.U32 R8, RZ, RZ, UR9 ;  /* 0x00000009ff087e24 */ /* 0x000fe2000f8e00ff */
[----:B------:R-:W-:Y:S01]  /*4df0*/  @!UP1 UIADD3 UR9, UPT, UPT, UR7, 0xd8, URZ ;  /* 0x000000d807099890 */ /* 0x000fe2000fffe0ff */
[----:B------:R-:W-:Y:S02]  /*4e00*/  LOP3.LUT R27, R27, R0, RZ, 0x3c, !PT ;  /* 0x000000001b1b7212 */ /* 0x000fe400078e3cff */
[----:B------:R-:W-:Y:S02]  /*4e10*/  SEL R28, R28, RZ, P0 ;  /* 0x000000ff1c1c7207 */ /* 0x000fe40000000000 */
[----:B------:R-:W-:Y:S01]  /*4e20*/  IMAD.U32 R9, RZ, RZ, UR8 ;  /* 0x00000008ff097e24 */ /* 0x000fe2000f8e00ff */
[----:B------:R-:W-:Y:S01]  /*4e30*/  @!P4 R2UR UR14, R8 ;  /* 0x00000000080ec2ca */ /* 0x000fe200000e0000 */
[----:B------:R-:W-:Y:S01]  /*4e40*/  @!UP1 UIADD3 UR8, UPT, UPT, UR7, 0x6200, URZ ;  /* 0x0000620007089890 */ /* 0x000fe2000fffe0ff */
[----:B------:R-:W-:Y:S02]  /*4e50*/  VOTEU.ALL UP1, P4 ;  /* 0x0000000000ff7886 */ /* 0x000fe40002020000 */
[----:B------:R-:W-:Y:S11]  /*4e60*/  @!P4 R2UR UR15, R9 ;  /* 0x00000000090fc2ca */ /* 0x000ff600000e0000 */
[----:B------:R-:W-:Y:S02]  /*4e70*/  @!UPT UIADD3 URZ, UPT, UPT, URZ, URZ, URZ ;  /* 0x000000fffffff290 */ /* 0x000fe4000fffe0ff */
[----:B------:R2:W-:Y:S01]  /*4e80*/  @!UP1 UTMALDG.3D [UR8], [UR14], desc[UR18] ;  /* 0x000012080e0095b4 */ /* 0x0005e20008011000 */
[----:B------:R2:W-:Y:S01]  /*4e90*/  @!P4 SYNCS.ARRIVE.TRANS64.RED.A0TR RZ, [UR7+0xd8], R25 ;  /* 0x0000d819ffffc9a7 */ /* 0x0005e20008300407 */
[----:B------:R-:W-:Y:S01]  /*4ea0*/  UPLOP3.LUT UP1, UPT, UPT, UPT, UPT, 0x80, 0x8 ;  /* 0x000000000008789c */ /* 0x000fe20003f2f070 */
[----:B------:R-:W-:Y:S01]  /*4eb0*/  SYNCS.ARRIVE.TRANS64.RED.A1T0 RZ, [UR13], RZ ;  /* 0x000000ffffff79a7 */ /* 0x000fe2000810040d */
[----:B------:R-:W-:Y:S09]  /*4ec0*/  @P3 BRA `(.L_x_87) ;  /* 0xfffffff000a03947 */ /* 0x000ff2000383ffff */
[----:B------:R-:W-:-:S04]  /*4ed0*/  SHF.L.U32 R2, R29, 0x1f, RZ ;  /* 0x0000001f1d027819 */ /* 0x000fc800000006ff */
[----:B------:R-:W1:Y:S02]  /*4ee0*/  SYNCS.PHASECHK.TRANS64.TRYWAIT P0, [UR7+0xe0], R2 ;  /* 0x0000e002ff0075a7 */ /* 0x000e640008001107 */
[----:B-1----:R-:W-:Y:S05]  /*4ef0*/  @!P0 BRA `(.L_x_88) ;  /* 0x0000004c00d88947 */ /* 0x002fea0003800000 */
.L_x_194:
[----:B------:R-:W3:Y:S02]  /*4f00*/  SYNCS.PHASECHK.TRANS64.TRYWAIT P0, [UR7+0xe8], R2 ;  /* 0x0000e802ff0075a7 */ /* 0x000ee40008001107 */
[----:B---3--:R-:W-:Y:S05]  /*4f10*/  @!P0 BRA `(.L_x_89) ;  /* 0x0000004c00e88947 */ /* 0x008fea0003800000 */
.L_x_196:
[----:B------:R-:W3:Y:S02]  /*4f20*/  SYNCS.PHASECHK.TRANS64.TRYWAIT P0, [UR7+0xf0], R2 ;  /* 0x0000f002ff0075a7 */ /* 0x000ee40008001107 */
[----:B---3--:R-:W-:Y:S05]  /*4f30*/  @!P0 BRA `(.L_x_90) ;  /* 0x0000004c00f88947 */ /* 0x008fea0003800000 */
.L_x_198:
[----:B-1----:R-:W-:-:S07]  /*4f40*/  MOV R0, UR7 ;  /* 0x0000000700007c02 */ /* 0x002fce0008000f00 */
.L_x_91:
[----:B-1----:R-:W-:-:S04]  /*4f50*/  SHF.L.U32 R2, R29, 0x1f, RZ ;  /* 0x0000001f1d027819 */ /* 0x002fc800000006ff */
[----:B------:R1:W3:Y:S03]  /*4f60*/  SYNCS.PHASECHK.TRANS64.TRYWAIT P0, [R0+URZ+0xf8], R2 ;  /* 0x0000f802000075a7 */ /* 0x0002e600080011ff */
[----:B---3--:R-:W-:Y:S05]  /*4f70*/  @!P0 NANOSLEEP.SYNCS 0x989680 ;  /* 0x009896800000895d */ /* 0x008fea0003900000 */
[----:B------:R-:W3:Y:S02]  /*4f80*/  @!P0 SYNCS.PHASECHK.TRANS64 P0, [R0+URZ+0xf8], R2 ;  /* 0x0000f802000085a7 */ /* 0x000ee400080010ff */
[----:B--23--:R-:W-:Y:S05]  /*4f90*/  @P0 EXIT ;  /* 0x000000000000094d */ /* 0x00cfea0003800000 */
[----:B------:R-:W-:Y:S05]  /*4fa0*/  BRA `(.L_x_91) ;  /* 0xfffffffc00e87947 */ /* 0x000fea000383ffff */
.L_x_76:
[----:B------:R-:W-:-:S06]  /*4fb0*/  UISETP.GE.AND UP1, UPT, UR8, 0x4, UPT ;  /* 0x000000040800788c */ /* 0x000fcc000bf26270 */
[----:B------:R-:W-:-:S13]  /*4fc0*/  PLOP3.LUT P0, PT, PT, PT, UP1, 0x80, 0x8 ;  /* 0x000000000008781c */ /* 0x000fda0003f0f018 */
[----:B------:R-:W-:Y:S05]  /*4fd0*/  @!P0 EXIT ;  /* 0x000000000000894d */ /* 0x000fea0003800000 */
[----:B------:R-:W-:Y:S01]  /*4fe0*/  BAR.SYNC.DEFER_BLOCKING 0x6, 0xa0 ;  /* 0x0182800000007b1d */ /* 0x000fe20000010000 */
[C---:B------:R-:W-:Y:S01]  /*4ff0*/  IMAD.SHL.U32 R2, R101.reuse, 0x20, RZ ;  /* 0x0000002065027824 */ /* 0x040fe200078e00ff */
[C---:B------:R-:W-:Y:S01]  /*5000*/  SHF.L.U32 R46, R101.reuse, 0x10, RZ ;  /* 0x00000010652e7819 */ /* 0x040fe200000006ff */
[C---:B------:R-:W-:Y:S01]  /*5010*/  IMAD.SHL.U32 R100, R101.reuse, 0x4, RZ ;  /* 0x0000000465647824 */ /* 0x040fe200078e00ff */
[C---:B------:R-:W-:Y:S01]  /*5020*/  LOP3.LUT R102, R101.reuse, 0x60, RZ, 0xc0, !PT ;  /* 0x0000006065667812 */ /* 0x040fe200078ec0ff */
[----:B------:R-:W-:Y:S01]  /*5030*/  HFMA2 R97, -RZ, RZ, 0, 5.9604644775390625e-08 ;  /* 0x00000001ff617431 */ /* 0x000fe200000001ff */
[----:B------:R-:W-:Y:S02]  /*5040*/  UMOV UR48, 0x400 ;  /* 0x0000040000307882 */ /* 0x000fe40000000000 */
[----:B------:R-:W1:Y:S01]  /*5050*/  LDC R91, c[0x0][0x370] ;  /* 0x0000dc00ff5b7b82 */ /* 0x000e620000000800 */
[----:B------:R-:W-:Y:S01]  /*5060*/  ULEA UR48, UR37, UR48, 0x18 ;  /* 0x0000003025307291 */ /* 0x000fe2000f8ec0ff */
[----:B------:R-:W-:Y:S01]  /*5070*/  LOP3.LUT R3, R2, 0xc0, RZ, 0xc0, !PT ;  /* 0x000000c002037812 */ /* 0x000fe200078ec0ff */
[----:B------:R-:W-:Y:S01]  /*5080*/  HFMA2 R95, -RZ, RZ, 0, 0 ;  /* 0x00000000ff5f7431 */ /* 0x000fe200000001ff */
[----:B------:R-:W-:Y:S01]  /*5090*/  LOP3.LUT R99, R101, 0x2, RZ, 0xc0, !PT ;  /* 0x0000000265637812 */ /* 0x000fe200078ec0ff */
[----:B------:R-:W-:Y:S01]  /*50a0*/  UIADD3 UR4, UPT, UPT, UR48, 0x200, URZ ;  /* 0x0000020030047890 */ /* 0x000fe2000fffe0ff */
[----:B------:R-:W-:Y:S01]  /*50b0*/  LOP3.LUT R100, R3, 0x18, R100, 0xf8, !PT ;  /* 0x0000001803647812 */ /* 0x000fe200078ef864 */
[----:B------:R-:W-:Y:S01]  /*50c0*/  IMAD.MOV.U32 R45, RZ, RZ, RZ ;  /* 0x000000ffff2d7224 */ /* 0x000fe200078e00ff */
[----:B------:R-:W2:Y:S01]  /*50d0*/  LDC R42, c[0x0][0xb0c] ;  /* 0x0002c300ff2a7b82 */ /* 0x000ea20000000800 */
[----:B------:R-:W-:Y:S01]  /*50e0*/  LOP3.LUT R46, R46, 0x600000, RZ, 0xc0, !PT ;  /* 0x006000002e2e7812 */ /* 0x000fe200078ec0ff */
[----:B------:R-:W-:Y:S01]  /*50f0*/  IMAD.MOV.U32 R105, RZ, RZ, RZ ;  /* 0x000000ffff697224 */ /* 0x000fe200078e00ff */
[----:B------:R-:W-:Y:S01]  /*5100*/  LOP3.LUT R100, R100, 0xf20, R2, 0xf8, !PT ;  /* 0x00000f2064647812 */ /* 0x000fe200078ef802 */
[----:B------:R-:W-:Y:S01]  /*5110*/  IMAD.U32 R93, RZ, RZ, UR4 ;  /* 0x00000004ff5d7e24 */ /* 0x000fe2000f8e00ff */
[----:B------:R-:W-:Y:S01]  /*5120*/  LOP3.LUT R101, R101, 0x4, RZ, 0xc0, !PT ;  /* 0x0000000465657812 */ /* 0x000fe200078ec0ff */
[----:B------:R-:W4:Y:S01]  /*5130*/  LDCU.64 UR52, c[0x0][0x348] ;  /* 0x00006900ff3477ac */ /* 0x000f220008000a00 */
[----:B------:R-:W-:Y:S01]  /*5140*/  MOV R96, RZ ;  /* 0x000000ff00607202 */ /* 0x000fe20000000f00 */
[----:B------:R-:W1:Y:S01]  /*5150*/  LDC R89, c[0x0][0xb20] ;  /* 0x0002c800ff597b82 */ /* 0x000e620000000800 */
[----:B------:R-:W3:Y:S01]  /*5160*/  LDS R0, [UR48+0x1c0] ;  /* 0x0001c030ff007984 */ /* 0x000ee20008000800 */
[----:B------:R-:W-:Y:S01]  /*5170*/  IMAD R100, R100, 0x2, R93 ;  /* 0x0000000264647824 */ /* 0x000fe200078e025d */
[----:B------:R-:W1:Y:S03]  /*5180*/  LDCU.64 UR38, c[0x0][0x888] ;  /* 0x00011100ff2677ac */ /* 0x000e660008000a00 */
[--C-:B------:R-:W-:Y:S01]  /*5190*/  IMAD R99, R99, -0x10, R100.reuse ;  /* 0xfffffff063637824 */ /* 0x100fe200078e0264 */
[----:B------:R-:W1:Y:S01]  /*51a0*/  LDCU.64 UR44, c[0x0][0x890] ;  /* 0x00011200ff2c77ac */ /* 0x000e620008000a00 */
[----:B------:R-:W1:Y:S01]  /*51b0*/  LDC R41, c[0x0][0xb30] ;  /* 0x0002cc00ff297b82 */ /* 0x000e620000000800 */
[----:B------:R-:W-:Y:S01]  /*51c0*/  IMAD R98, R101, -0x10, R100 ;  /* 0xfffffff065627824 */ /* 0x000fe200078e0264 */
[----:B------:R-:W-:Y:S01]  /*51d0*/  UMOV UR49, URZ ;  /* 0x000000ff00317c82 */ /* 0x000fe20008000000 */
[----:B------:R-:W-:-:S05]  /*51e0*/  UMOV UR51, URZ ;  /* 0x000000ff00337c82 */ /* 0x000fca0008000000 */
[----:B------:R-:W1:Y:S08]  /*51f0*/  LDC.64 R84, c[0x0][0xb10] ;  /* 0x0002c400ff547b82 */ /* 0x000e700000000a00 */
[----:B------:R-:W1:Y:S08]  /*5200*/  LDC.64 R38, c[0x0][0xb18] ;  /* 0x0002c600ff267b82 */ /* 0x000e700000000a00 */
[----:B------:R-:W1:Y:S08]  /*5210*/  LDC.64 R36, c[0x0][0xb28] ;  /* 0x0002ca00ff247b82 */ /* 0x000e700000000a00 */
[----:B------:R-:W1:Y:S01]  /*5220*/  LDC.64 R82, c[0x0][0x8b0] ;  /* 0x00022c00ff527b82 */ /* 0x000e620000000a00 */
[----:B---3--:R-:W-:-:S07]  /*5230*/  IMAD.IADD R46, R0, 0x1, R46 ;  /* 0x00000001002e7824 */ /* 0x008fce00078e022e */
[----:B------:R-:W3:Y:S08]  /*5240*/  LDC.64 R80, c[0x0][0x8a8] ;  /* 0x00022a00ff507b82 */ /* 0x000ef00000000a00 */
[----:B--2-4-:R-:W1:Y:S02]  /*5250*/  LDC R90, c[0x0][0x374] ;  /* 0x0000dd00ff5a7b82 */ /* 0x014e640000000800 */
.L_x_135:
[----:B------:R-:W-:Y:S02]  /*5260*/  LEA R0, R105, UR48, 0x3 ;  /* 0x0000003069007c11 */ /* 0x000fe4000f8e18ff */
[----:B------:R-:W-:Y:S02]  /*5270*/  SHF.L.U32 R2, R95, 0x1f, RZ ;  /* 0x0000001f5f027819 */ /* 0x000fe400000006ff */
[----:B-1----:R-:W-:Y:S02]  /*5280*/  LEA R16, R105, UR48, 0x4 ;  /* 0x0000003069107c11 */ /* 0x002fe4000f8e20ff */
[----:B------:R-:W2:Y:S02]  /*5290*/  SYNCS.PHASECHK.TRANS64.TRYWAIT P0, [R0+URZ+0x110], R2 ;  /* 0x00011002000075a7 */ /* 0x000ea400080011ff */
[----:B--23--:R-:W-:Y:S05]  /*52a0*/  @!P0 BRA `(.L_x_92) ;  /* 0x0000004c00348947 */ /* 0x00cfea0003800000 */
.L_x_199:
[----:B------:R-:W4:Y:S01]  /*52b0*/  LDC.64 R10, c[0x0][0xb10] ;  /* 0x0002c400ff0a7b82 */ /* 0x000f220000000a00 */
[----:B------:R-:W3:Y:S01]  /*52c0*/  LDS.128 R16, [R16+0x1a0] ;  /* 0x0001a00010107984 */ /* 0x000ee20000000c00 */
[----:B-1----:R-:W-:Y:S01]  /*52d0*/  ISETP.NE.AND P1, PT, R41, 0x1, PT ;  /* 0x000000012900780c */ /* 0x002fe20003f25270 */
[----:B--2---:R-:W-:Y:S01]  /*52e0*/  VIADD R0, R0, 0x120 ;  /* 0x0000012000007836 */ /* 0x004fe20000000000 */
[----:B------:R-:W-:Y:S04]  /*52f0*/  ISETP.GE.AND P0, PT, R40, 0x1, PT ;  /* 0x000000012800780c */ /* 0x000fe80003f06270 */
[----:B------:R-:W1:Y:S01]  /*5300*/  LDC.64 R8, c[0x0][0xb18] ;  /* 0x0002c600ff087b82 */ /* 0x000e620000000a00 */
[----:B------:R-:W-:Y:S01]  /*5310*/  PRMT R0, RZ, 0x654, R0 ;  /* 0x00000654ff007816 */ /* 0x000fe20000000000 */
[----:B------:R-:W-:Y:S01]  /*5320*/  @!PT LDS RZ, [RZ] ;  /* 0x00000000fffff984 */ /* 0x000fe20000000800 */
[----:B------:R-:W-:Y:S01]  /*5330*/  @!PT LDS RZ, [RZ] ;  /* 0x00000000fffff984 */ /* 0x000fe20000000800 */
[----:B------:R-:W-:Y:S01]  /*5340*/  @!PT LDS RZ, [RZ] ;  /* 0x00000000fffff984 */ /* 0x000fe20000000800 */
[----:B------:R-:W-:Y:S01]  /*5350*/  @!PT LDS RZ, [RZ] ;  /* 0x00000000fffff984 */ /* 0x000fe20000000800 */
[----:B------:R2:W-:Y:S06]  /*5360*/  MEMBAR.ALL.CTA ;  /* 0x0000000000007992 */ /* 0x0005ec0000008000 */
[----:B--2---:R-:W2:Y:S01]  /*5370*/  FENCE.VIEW.ASYNC.S ;  /* 0x00000000000073c6 */ /* 0x004ea20000000000 */
[----:B------:R-:W1:Y:S08]  /*5380*/  @!P1 LDC R12, c[0x0][0xb20] ;  /* 0x0002c800ff0c9b82 */ /* 0x000e700000000800 */
[----:B------:R-:W1:Y:S01]  /*5390*/  @!P1 LDC R7, c[0x0][0xb0c] ;  /* 0x0002c300ff079b82 */ /* 0x000e620000000800 */
[----:B--2---:R2:W-:Y:S01]  /*53a0*/  SYNCS.ARRIVE.TRANS64.RED.A1T0 RZ, [R0+URZ], RZ ;  /* 0x000000ff00ff79a7 */ /* 0x0045e200081004ff */
[----:B---3--:R-:W-:Y:S04]  /*53b0*/  LOP3.LUT P4, RZ, R18, 0x1, RZ, 0xc0, !PT ;  /* 0x0000000112ff7812 */ /* 0x008fe8000788c0ff */
[----:B------:R-:W-:Y:S09]  /*53c0*/  P2R R103, PR, RZ, 0x10 ;  /* 0x00000010ff677803 */ /* 0x000ff20000000000 */
[----:B------:R-:W-:Y:S02]  /*53d0*/  @P4 MOV R44, R16 ;  /* 0x00000010002c4202 */ /* 0x000fe40000000f00 */
[----:B------:R-:W-:Y:S01]  /*53e0*/  @P4 LOP3.LUT R43, R17, 0xffff, RZ, 0xc0, !PT ;  /* 0x0000ffff112b4812 */ /* 0x000fe200078ec0ff */
[----:B--2-4-:R-:W-:Y:S06]  /*53f0*/  @!P0 BRA `(.L_x_93) ;  /* 0x0000000000a48947 */ /* 0x014fec0003800000 */
[----:B------:R-:W-:Y:S01]  /*5400*/  IMAD.HI.U32 R0, R90, R39, RZ ;  /* 0x000000275a007227 */ /* 0x000fe200078e00ff */
[----:B------:R-:W-:Y:S02]  /*5410*/  ISETP.NE.AND P0, PT, R38, 0x1, PT ;  /* 0x000000012600780c */ /* 0x000fe40003f05270 */
[----:B------:R-:W-:Y:S01]  /*5420*/  ISETP.NE.AND P2, PT, R40, 0x1, PT ;  /* 0x000000012800780c */ /* 0x000fe20003f45270 */
[----:B------:R-:W-:Y:S01]  /*5430*/  IMAD.HI.U32 R4, R91, R84, RZ ;  /* 0x000000545b047227 */ /* 0x000fe200078e00ff */
[----:B------:R-:W-:Y:S02]  /*5440*/  SHF.R.U32.HI R0, RZ, R89, R0 ;  /* 0x00000059ff007219 */ /* 0x000fe40000011600 */
[----:B------:R-:W-:Y:S01]  /*5450*/  ISETP.NE.AND P3, PT, R42, 0x1, PT ;  /* 0x000000012a00780c */ /* 0x000fe20003f65270 */
[----:B------:R-:W-:Y:S01]  /*5460*/  IMAD.HI.U32 R6, R43, R39, RZ ;  /* 0x000000272b067227 */ /* 0x000fe200078e00ff */
[-C--:B------:R-:W-:Y:S02]  /*5470*/  SHF.R.U32.HI R4, RZ, R85.reuse, R4 ;  /* 0x00000055ff047219 */ /* 0x080fe40000011604 */
[----:B------:R-:W-:Y:S01]  /*5480*/  SEL R0, R90, R0, !P0 ;  /* 0x000000005a007207 */ /* 0x000fe20004000000 */
[----:B------:R-:W-:Y:S01]  /*5490*/  IMAD.HI.U32 R5, R44, R84, RZ ;  /* 0x000000542c057227 */ /* 0x000fe200078e00ff */
[----:B------:R-:W-:Y:S03]  /*54a0*/  SEL R4, R91, R4, !P3 ;  /* 0x000000045b047207 */ /* 0x000fe60005800000 */
[-C--:B------:R-:W-:Y:S01]  /*54b0*/  IMAD.HI.U32 R3, R0, R36.reuse, RZ ;  /* 0x0000002400037227 */ /* 0x080fe200078e00ff */
[----:B------:R-:W-:Y:S03]  /*54c0*/  SHF.R.U32.HI R5, RZ, R85, R5 ;  /* 0x00000055ff057219 */ /* 0x000fe60000011605 */
[----:B------:R-:W-:Y:S01]  /*54d0*/  IMAD.HI.U32 R2, R4, R36, RZ ;  /* 0x0000002404027227 */ /* 0x000fe200078e00ff */
[----:B------:R-:W-:Y:S02]  /*54e0*/  @P2 SHF.R.U32.HI R0, RZ, R37, R3 ;  /* 0x00000025ff002219 */ /* 0x000fe40000011603 */
[----:B------:R-:W-:Y:S02]  /*54f0*/  SHF.R.U32.HI R3, RZ, R89, R6 ;  /* 0x00000059ff037219 */ /* 0x000fe40000011606 */
[----:B------:R-:W-:Y:S01]  /*5500*/  @P2 SHF.R.U32.HI R4, RZ, R37, R2 ;  /* 0x00000025ff042219 */ /* 0x000fe20000011602 */
[----:B------:R-:W-:Y:S01]  /*5510*/  IMAD R0, R40, R0, RZ ;  /* 0x0000000028007224 */ /* 0x000fe200078e02ff */
[----:B------:R-:W-:Y:S02]  /*5520*/  SEL R3, R43, R3, !P0 ;  /* 0x000000032b037207 */ /* 0x000fe40004000000 */
[----:B------:R-:W-:Y:S01]  /*5530*/  SEL R2, R44, R5, !P3 ;  /* 0x000000052c027207 */ /* 0x000fe20005800000 */
[----:B------:R-:W-:Y:S01]  /*5540*/  IMAD R5, R40, R4, RZ ;  /* 0x0000000428057224 */ /* 0x000fe200078e02ff */
[C---:B------:R-:W-:Y:S01]  /*5550*/  ISETP.GE.AND P0, PT, R3.reuse, R0, PT ;  /* 0x000000000300720c */ /* 0x040fe20003f06270 */
[C---:B------:R-:W-:Y:S03]  /*5560*/  IMAD.HI.U32 R0, R3.reuse, R36, RZ ;  /* 0x0000002403007227 */ /* 0x040fe600078e00ff */
[C---:B------:R-:W-:Y:S02]  /*5570*/  ISETP.GE.OR P0, PT, R2.reuse, R5, P0 ;  /* 0x000000050200720c */ /* 0x040fe40000706670 */
[----:B------:R-:W-:Y:S04]  /*5580*/  SHF.R.U32.HI R0, RZ, R37, R0 ;  /* 0x00000025ff007219 */ /* 0x000fe80000011600 */
[C---:B------:R-:W-:Y:S05]  /*5590*/  SEL R6, R3.reuse, R0, !P2 ;  /* 0x0000000003067207 */ /* 0x040fea0005000000 */
        /* <DEDUP_REMOVED lines=14> */
[----:B------:R-:W-:Y:S07]  /*5680*/  IMAD R43, R3, R38, R43 ;  /* 0x00000026032b7224 */ /* 0x000fee00078e022b */
.L_x_93:
[----:B-1----:R-:W-:Y:S01]  /*5690*/  @!P1 ISETP.NE.AND P0, PT, R8, 0x1, PT ;  /* 0x000000010800980c */ /* 0x002fe20003f05270 */
[----:B------:R-:W-:Y:S01]  /*56a0*/  @!P1 IMAD.HI.U32 R2, R43, R9, RZ ;  /* 0x000000092b029227 */ /* 0x000fe200078e00ff */
[----:B------:R-:W-:Y:S01]  /*56b0*/  R2UR UR42, R15 ;  /* 0x000000000f2a72ca */ /* 0x000fe200000e0000 */
[----:B------:R-:W-:Y:S01]  /*56c0*/  BSSY.RECONVERGENT B6, `(.L_x_94) ;  /* 0x0000031000067945 */ /* 0x000fe20003800200 */
[----:B------:R-:W-:Y:S01]  /*56d0*/  R2UR UR41, R14 ;  /* 0x000000000e2972ca */ /* 0x000fe200000e0000 */
[C---:B------:R-:W-:Y:S01]  /*56e0*/  @!P1 IMAD.HI.U32 R0, R44.reuse, R10, RZ ;  /* 0x0000000a2c009227 */ /* 0x040fe200078e00ff */
[----:B------:R-:W-:Y:S02]  /*56f0*/  @!P1 SHF.R.U32.HI R2, RZ, R12, R2 ;  /* 0x0000000cff029219 */ /* 0x000fe40000011602 */
[----:B------:R-:W-:Y:S01]  /*5700*/  @!P1 ISETP.NE.AND P2, PT, R7, 0x1, PT ;  /* 0x000000010700980c */ /* 0x000fe20003f45270 */
[----:B------:R-:W-:Y:S01]  /*5710*/  VIADD R105, R105, 0x1 ;  /* 0x0000000169697836 */ /* 0x000fe20000000000 */
[----:B------:R-:W-:Y:S02]  /*5720*/  @!P1 SEL R2, R43, R2, !P0 ;  /* 0x000000022b029207 */ /* 0x000fe40004000000 */
[----:B------:R-:W-:Y:S02]  /*5730*/  @!P1 SHF.R.U32.HI R0, RZ, R11, R0 ;  /* 0x0000000bff009219 */ /* 0x000fe40000011600 */
[----:B------:R-:W-:Y:S01]  /*5740*/  LOP3.LUT P0, RZ, R93, 0x1b0, RZ, 0xc0, !PT ;  /* 0x000001b05dff7812 */ /* 0x000fe2000780c0ff */
[----:B------:R-:W-:Y:S01]  /*5750*/  USHF.L.U32 UR42, UR42, 0x7, URZ ;  /* 0x000000072a2a7899 */ /* 0x000fe200080006ff */
[----:B------:R-:W-:Y:S01]  /*5760*/  @!P1 SEL R3, R44, R0, !P2 ;  /* 0x000000002c039207 */ /* 0x000fe20005000000 */
[----:B------:R-:W-:Y:S01]  /*5770*/  USHF.L.U32 UR41, UR41, 0x7, URZ ;  /* 0x0000000729297899 */ /* 0x000fe200080006ff */
[----:B------:R-:W-:Y:S03]  /*5780*/  @P4 SHF.R.U32.HI R94, RZ, 0x10, R17 ;  /* 0x00000010ff5e4819 */ /* 0x000fe60000011611 */
[----:B------:R-:W-:Y:S02]  /*5790*/  @!P1 IMAD.IADD R0, R2, 0x1, -R3 ;  /* 0x0000000102009824 */ /* 0x000fe400078e0a03 */
[----:B------:R-:W-:Y:S02]  /*57a0*/  @!P1 IMAD.IADD R2, R3, 0x1, -R2 ;  /* 0x0000000103029824 */ /* 0x000fe400078e0a02 */
[----:B------:R-:W-:Y:S02]  /*57b0*/  @!P1 IMAD R44, R0, R7, R44 ;  /* 0x00000007002c9224 */ /* 0x000fe400078e022c */
[----:B------:R-:W-:Y:S01]  /*57c0*/  @!P1 IMAD R43, R2, R8, R43 ;  /* 0x00000008022b9224 */ /* 0x000fe200078e022b */
[----:B------:R-:W-:Y:S06]  /*57d0*/  @!P0 BRA `(.L_x_95) ;  /* 0x00000000007c8947 */ /* 0x000fec0003800000 */
[----:B------:R-:W1:Y:S01]  /*57e0*/  LDCU.64 UR8, c[0x4][0x80] ;  /* 0x01001000ff0877ac */ /* 0x000e620008000a00 */
[----:B------:R-:W-:Y:S01]  /*57f0*/  MOV R2, 0x0 ;  /* 0x0000000000027802 */ /* 0x000fe20000000f00 */
[----:B------:R-:W-:Y:S02]  /*5800*/  HFMA2 R12, -RZ, RZ, 0, 5.9604644775390625e-08 ;  /* 0x00000001ff0c7431 */ /* 0x000fe400000001ff */
[----:B------:R-:W-:Y:S01]  /*5810*/  IMAD.MOV.U32 R8, RZ, RZ, 0x70 ;  /* 0x00000070ff087424 */ /* 0x000fe200078e00ff */
[----:B------:R2:W3:Y:S01]  /*5820*/  LDC.64 R14, c[0x4][R2] ;  /* 0x01000000020e7b82 */ /* 0x0004e20000000a00 */
[----:B------:R-:W4:Y:S01]  /*5830*/  LDCU.64 UR6, c[0x4][0x88] ;  /* 0x01001100ff0677ac */ /* 0x000f220008000a00 */
[----:B------:R-:W-:Y:S01]  /*5840*/  IMAD.MOV.U32 R13, RZ, RZ, RZ ;  /* 0x000000ffff0d7224 */ /* 0x000fe200078e00ff */
[----:B------:R-:W2:Y:S01]  /*5850*/  LDCU.64 UR4, c[0x4][0x8] ;  /* 0x01000100ff0477ac */ /* 0x000ea20008000a00 */
[----:B-1----:R-:W-:Y:S01]  /*5860*/  MOV R5, UR9 ;  /* 0x0000000900057c02 */ /* 0x002fe20008000f00 */
[----:B------:R-:W-:Y:S01]  /*5870*/  IMAD.U32 R4, RZ, RZ, UR8 ;  /* 0x00000008ff047e24 */ /* 0x000fe2000f8e00ff */
[----:B----4-:R-:W-:Y:S01]  /*5880*/  MOV R7, UR7 ;  /* 0x0000000700077c02 */ /* 0x010fe20008000f00 */
[----:B------:R-:W-:Y:S01]  /*5890*/  IMAD.U32 R6, RZ, RZ, UR6 ;  /* 0x00000006ff067e24 */ /* 0x000fe2000f8e00ff */
[----:B--2---:R-:W-:Y:S01]  /*58a0*/  MOV R11, UR5 ;  /* 0x00000005000b7c02 */ /* 0x004fe20008000f00 */
[----:B------:R-:W-:Y:S02]  /*58b0*/  IMAD.U32 R10, RZ, RZ, UR4 ;  /* 0x00000004ff0a7e24 */ /* 0x000fe4000f8e00ff */
[----:B------:R-:W-:Y:S07]  /*58c0*/  LEPC R20, `(.L_x_96) ;  /* 0x000000001014794e */ /* 0x000fee0000000000 */
[----:B---3-5:R-:W-:Y:S05]  /*58d0*/  CALL.ABS.NOINC R14 ;  /* 0x000000000e007343 */ /* 0x028fea0003c00000 */
.L_x_96:
[----:B------:R-:W1:Y:S01]  /*58e0*/  LDCU.64 UR8, c[0x4][0x80] ;  /* 0x01001000ff0877ac */ /* 0x000e620008000a00 */
[----:B------:R-:W2:Y:S01]  /*58f0*/  LDC.64 R2, c[0x4][R2] ;  /* 0x0100000002027b82 */ /* 0x000ea20000000a00 */
[----:B------:R-:W-:Y:S02]  /*5900*/  HFMA2 R12, -RZ, RZ, 0, 5.9604644775390625e-08 ;  /* 0x00000001ff0c7431 */ /* 0x000fe400000001ff */
[----:B------:R-:W-:Y:S02]  /*5910*/  IMAD.MOV.U32 R8, RZ, RZ, 0x70 ;  /* 0x00000070ff087424 */ /* 0x000fe400078e00ff */
[----:B------:R-:W-:Y:S01]  /*5920*/  IMAD.MOV.U32 R13, RZ, RZ, RZ ;  /* 0x000000ffff0d7224 */ /* 0x000fe200078e00ff */
[----:B------:R-:W3:Y:S01]  /*5930*/  LDCU.64 UR6, c[0x4][0x88] ;  /* 0x01001100ff0677ac */ /* 0x000ee20008000a00 */
[----:B------:R-:W4:Y:S01]  /*5940*/  LDCU.64 UR4, c[0x4][0x8] ;  /* 0x01000100ff0477ac */ /* 0x000f220008000a00 */
[----:B-1----:R-:W-:Y:S02]  /*5950*/  MOV R4, UR8 ;  /* 0x0000000800047c02 */ /* 0x002fe40008000f00 */
[----:B------:R-:W-:Y:S02]  /*5960*/  MOV R5, UR9 ;  /* 0x0000000900057c02 */ /* 0x000fe40008000f00 */
[----:B---3--:R-:W-:Y:S01]  /*5970*/  MOV R7, UR7 ;  /* 0x0000000700077c02 */ /* 0x008fe20008000f00 */
[----:B------:R-:W-:Y:S01]  /*5980*/  IMAD.U32 R6, RZ, RZ, UR6 ;  /* 0x00000006ff067e24 */ /* 0x000fe2000f8e00ff */
[----:B----4-:R-:W-:Y:S01]  /*5990*/  MOV R11, UR5 ;  /* 0x00000005000b7c02 */ /* 0x010fe20008000f00 */
[----:B------:R-:W-:Y:S02]  /*59a0*/  IMAD.U32 R10, RZ, RZ, UR4 ;  /* 0x00000004ff0a7e24 */ /* 0x000fe4000f8e00ff */
[----:B------:R-:W-:Y:S07]  /*59b0*/  LEPC R20, `(.L_x_95) ;  /* 0x000000001014794e */ /* 0x000fee0000000000 */
[----:B--2---:R-:W-:Y:S05]  /*59c0*/  CALL.ABS.NOINC R2 ;  /* 0x0000000002007343 */ /* 0x004fea0003c00000 */
.L_x_95:
[----:B------:R-:W-:Y:S05]  /*59d0*/  BSYNC.RECONVERGENT B6 ;  /* 0x0000000000067941 */ /* 0x000fea0003800200 */
.L_x_94:
[----:B------:R-:W-:Y:S01]  /*59e0*/  ISETP.NE.U32.AND P4, PT, R82, RZ, PT ;  /* 0x000000ff5200720c */ /* 0x000fe20003f85070 */
[----:B------:R-:W-:Y:S01]  /*59f0*/  UISETP.NE.AND UP2, UPT, UR50, URZ, UPT ;  /* 0x000000ff3200728c */ /* 0x000fe2000bf45270 */
[----:B------:R-:W-:Y:S01]  /*5a00*/  ISETP.NE.U32.AND P2, PT, RZ, UR38, PT ;  /* 0x00000026ff007c0c */ /* 0x000fe2000bf45070 */
[----:B------:R-:W-:Y:S01]  /*5a10*/  UISETP.NE.U32.AND UP1, UPT, UR44, URZ, UPT ;  /* 0x000000ff2c00728c */ /* 0x000fe2000bf25070 */
[----:B------:R-:W-:Y:S01]  /*5a20*/  ISETP.NE.AND.EX P4, PT, R83, RZ, PT, P4 ;  /* 0x000000ff5300720c */ /* 0x000fe20003f85340 */
[----:B------:R-:W-:Y:S01]  /*5a30*/  UPLOP3.LUT UP0, UPT, UPT, UPT, UPT, 0x40, 0x4 ;  /* 0x000000000004789c */ /* 0x000fe20003f0e870 */
[----:B------:R-:W-:Y:S01]  /*5a40*/  ISETP.NE.AND.EX P2, PT, RZ, UR39, PT, P2 ;  /* 0x00000027ff007c0c */ /* 0x000fe2000bf45320 */
[----:B------:R-:W-:Y:S01]  /*5a50*/  UISETP.NE.AND.EX UP1, UPT, UR45, URZ, UPT, UP1 ;  /* 0x000000ff2d00728c */ /* 0x000fe2000bf25310 */
[----:B------:R-:W-:Y:S04]  /*5a60*/  PLOP3.LUT P1, PT, PT, PT, UP2, 0x80, 0x8 ;  /* 0x000000000008781c */ /* 0x000fe80003f2f028 */
[----:B------:R-:W-:Y:S06]  /*5a70*/  @UP2 UPLOP3.LUT UP0, UPT, UPT, UPT, UP1, 0x80, 0x8 ;  /* 0x000000000008289c */ /* 0x000fec0003f0f010 */
[----:B------:R-:W-:Y:S01]  /*5a80*/  PLOP3.LUT P0, PT, PT, PT, UP0, 0x80, 0x8 ;  /* 0x000000000008781c */ /* 0x000fe20003f0f008 */
[----:B------:R-:W-:Y:S01]  /*5a90*/  @!UPT UIADD3 URZ, UPT, UPT, URZ, URZ, URZ ;  /* 0x000000fffffff290 */ /* 0x000fe2000fffe0ff */
[----:B------:R-:W-:Y:S11]  /*5aa0*/  BRA.U !UP1, `(.L_x_97) ;  /* 0x0000000109387547 */ /* 0x000ff6000b800000 */
[----:B------:R-:W-:Y:S01]  /*5ab0*/  UISETP.NE.U32.AND UP0, UPT, UR38, URZ, UPT ;  /* 0x000000ff2600728c */ /* 0x000fe2000bf05070 */
[----:B------:R-:W-:Y:S02]  /*5ac0*/  HFMA2 R0, -RZ, RZ, 0, 5.9604644775390625e-08 ;  /* 0x00000001ff007431 */ /* 0x000fe400000001ff */
[----:B------:R-:W-:Y:S01]  /*5ad0*/  IMAD.MOV.U32 R88, RZ, RZ, 0x1 ;  /* 0x00000001ff587424 */ /* 0x000fe200078e00ff */
[----:B------:R-:W-:Y:S06]  /*5ae0*/  UISETP.NE.AND.EX UP0, UPT, UR39, URZ, UPT, UP0 ;  /* 0x000000ff2700728c */ /* 0x000fec000bf05300 */
[----:B------:R-:W-:Y:S05]  /*5af0*/  PLOP3.LUT P3, PT, PT, PT, UP0, 0x80, 0x8 ;  /* 0x000000000008781c */ /* 0x000fea0003f6f008 */
[----:B------:R-:W1:Y:S01]  /*5b00*/  @UP0 LDCU.64 UR6, c[0x0][0x888] ;  /* 0x00011100ff0607ac */ /* 0x000e620008000a00 */
[----:B------:R-:W-:Y:S07]  /*5b10*/  @UP0 UIMAD UR4, UR36, UR44, URZ ;  /* 0x0000002c240402a4 */ /* 0x000fee000f8e02ff */
[----:B------:R-:W-:Y:S01]  /*5b20*/  @!P3 PRMT R88, R0, 0x7610, R88 ;  /* 0x000076100058b816 */ /* 0x000fe20000000058 */
[----:B-1----:R-:W-:Y:S03]  /*5b30*/  @UP0 UIMAD.WIDE UR6, UR4, 0x4, UR6 ;  /* 0x00000004040608a5 */ /* 0x002fe6000f8e0206 */
[----:B------:R-:W1:Y:S03]  /*5b40*/  @!UP0 LDCU UR4, c[0x0][0x880] ;  /* 0x00011000ff0487ac */ /* 0x000e660008000800 */
[----:B------:R-:W-:Y:S01]  /*5b50*/  IMAD.U32 R2, RZ, RZ, UR6 ;  /* 0x00000006ff027e24 */ /* 0x000fe2000f8e00ff */
[----:B------:R-:W-:Y:S05]  /*5b60*/  MOV R3, UR7 ;  /* 0x0000000700037c02 */ /* 0x000fea0008000f00 */
[----:B-----5:R2:W5:Y:S02]  /*5b70*/  @P3 LDG.E R49, desc[UR46][R2.64] ;  /* 0x0000002e02313981 */ /* 0x020564000c1e1900 */
[----:B-12---:R-:W-:Y:S02]  /*5b80*/  @!P3 IMAD.U32 R49, RZ, RZ, UR4 ;  /* 0x00000004ff31be24 */ /* 0x006fe4000f8e00ff */
.L_x_97:
[----:B------:R-:W-:Y:S05]  /*5b90*/  @!P4 BRA `(.L_x_98) ;  /* 0x000000000020c947 */ /* 0x000fea0003800000 */
[----:B------:R-:W-:Y:S04]  /*5ba0*/  ISETP.NE.U32.AND P3, PT, R80, RZ, PT ;  /* 0x000000ff5000720c */ /* 0x000fe80003f65070 */
[----:B------:R-:W-:Y:S11]  /*5bb0*/  ISETP.NE.AND.EX P3, PT, R81, RZ, PT, P3 ;  /* 0x000000ff5100720c */ /* 0x000ff60003f65330 */
[----:B------:R-:W-:Y:S02]  /*5bc0*/  @!UPT UIADD3 URZ, UPT, UPT, URZ, URZ, URZ ;  /* 0x000000fffffff290 */ /* 0x000fe4000fffe0ff */
[----:B------:R-:W1:Y:S01]  /*5bd0*/  @P3 LDC.64 R2, c[0x0][0x8a8] ;  /* 0x00022a00ff023b82 */ /* 0x000e620000000a00 */
[----:B------:R-:W-:Y:S04]  /*5be0*/  @P3 IMAD R0, R82, UR36, RZ ;  /* 0x0000002452003c24 */ /* 0x000fe8000f8e02ff */
[----:B-1----:R-:W-:Y:S05]  /*5bf0*/  @P3 IMAD.WIDE R2, R0, 0x4, R2 ;  /* 0x0000000400023825 */ /* 0x002fea00078e0202 */
[----:B-----5:R1:W5:Y:S02]  /*5c00*/  @P3 LDG.E R47, desc[UR46][R2.64] ;  /* 0x0000002e022f3981 */ /* 0x020364000c1e1900 */
[----:B-1----:R-:W2:Y:S02]  /*5c10*/  @!P3 LDC R47, c[0x0][0x8a0] ;  /* 0x00022800ff2fbb82 */ /* 0x002ea40000000800 */
.L_x_98:
[----:B-----5:R-:W-:Y:S01]  /*5c20*/  FSETP.NEU.AND P3, PT, R49, RZ, PT ;  /* 0x000000ff3100720b */ /* 0x020fe20003f6d000 */
[----:B------:R-:W-:Y:S01]  /*5c30*/  BSSY B1, `(.L_x_99) ;  /* 0x0000039000017945 */ /* 0x000fe20003800000 */
[----:B------:R-:W-:Y:S01]  /*5c40*/  SEL R3, RZ, 0xffffffff, P2 ;  /* 0xffffffffff037807 */ /* 0x000fe20001000000 */
[----:B------:R-:W-:Y:S01]  /*5c50*/  IMAD.MOV.U32 R66, RZ, RZ, 0x1 ;  /* 0x00000001ff427424 */ /* 0x000fe200078e00ff */
[----:B------:R-:W-:Y:S01]  /*5c60*/  @P1 LOP3.LUT P2, RZ, R88, 0xff, RZ, 0xc0, !PT ;  /* 0x000000ff58ff1812 */ /* 0x000fe2000784c0ff */
[----:B------:R-:W-:Y:S01]  /*5c70*/  IMAD R48, R45, 0x80, R46 ;  /* 0x000000802d307824 */ /* 0x000fe200078e022e */
[----:B------:R-:W-:Y:S01]  /*5c80*/  @P1 SEL R0, RZ, 0xffffffff, P3 ;  /* 0xffffffffff001807 */ /* 0x000fe20001800000 */
[----:B------:R-:W-:Y:S01]  /*5c90*/  IMAD R106, R101, -0x10, R99 ;  /* 0xfffffff0656a7824 */ /* 0x000fe200078e0263 */
[----:B------:R-:W-:Y:S01]  /*5ca0*/  LOP3.LUT R97, R97, 0x1, RZ, 0x3c, !PT ;  /* 0x0000000161617812 */ /* 0x000fe200078e3cff */
[----:B------:R-:W-:Y:S01]  /*5cb0*/  IMAD.MOV.U32 R65, RZ, RZ, RZ ;  /* 0x000000ffff417224 */ /* 0x000fe200078e00ff */
[----:B------:R-:W-:Y:S02]  /*5cc0*/  @P0 SEL R0, R3, R0, !P2 ;  /* 0x0000000003000207 */ /* 0x000fe40005000000 */
[----:B------:R-:W-:Y:S02]  /*5cd0*/  CS2R R78, SRZ ;  /* 0x00000000004e7805 */ /* 0x000fe4000001ff00 */
[----:B------:R-:W-:Y:S02]  /*5ce0*/  LEA R64, R45, UR48, 0x3 ;  /* 0x000000302d407c11 */ /* 0x000fe4000f8e18ff */
[----:B------:R-:W-:Y:S02]  /*5cf0*/  CS2R R76, SRZ ;  /* 0x00000000004c7805 */ /* 0x000fe4000001ff00 */
[----:B------:R-:W-:Y:S02]  /*5d00*/  @P1 LOP3.LUT R0, R0, 0x1, RZ, 0xc0, !PT ;  /* 0x0000000100001812 */ /* 0x000fe400078ec0ff */
[----:B------:R-:W-:Y:S02]  /*5d10*/  CS2R R70, SRZ ;  /* 0x0000000000467805 */ /* 0x000fe4000001ff00 */
[----:B------:R-:W-:Y:S02]  /*5d20*/  PLOP3.LUT P2, PT, PT, PT, UP1, 0x80, 0x8 ;  /* 0x000000000008781c */ /* 0x000fe40003f4f018 */
[----:B------:R-:W-:Y:S02]  /*5d30*/  CS2R R68, SRZ ;  /* 0x0000000000447805 */ /* 0x000fe4000001ff00 */
[----:B------:R-:W-:Y:S02]  /*5d40*/  ISETP.NE.U32.OR P5, PT, R0, 0x1, !P1 ;  /* 0x000000010000780c */ /* 0x000fe40004fa5470 */
[----:B------:R-:W-:Y:S02]  /*5d50*/  CS2R R62, SRZ ;  /* 0x00000000003e7805 */ /* 0x000fe4000001ff00 */
[----:B------:R-:W-:Y:S02]  /*5d60*/  LOP3.LUT P4, R104, R88, 0xff, RZ, 0xc0, !PT ;  /* 0x000000ff58687812 */ /* 0x000fe4000788c0ff */
[----:B------:R-:W-:Y:S02]  /*5d70*/  CS2R R60, SRZ ;  /* 0x00000000003c7805 */ /* 0x000fe4000001ff00 */
[----:B------:R-:W-:Y:S02]  /*5d80*/  SEL R2, RZ, 0xffffffff, P3 ;  /* 0xffffffffff027807 */ /* 0x000fe40001800000 */
[----:B------:R-:W-:Y:S02]  /*5d90*/  CS2R R58, SRZ ;  /* 0x00000000003a7805 */ /* 0x000fe4000001ff00 */
[----:B------:R-:W-:Y:S02]  /*5da0*/  P2R R107, PR, RZ, 0x20 ;  /* 0x00000020ff6b7803 */ /* 0x000fe40000000000 */
[----:B------:R-:W-:Y:S02]  /*5db0*/  CS2R R56, SRZ ;  /* 0x0000000000387805 */ /* 0x000fe4000001ff00 */
[----:B------:R-:W-:Y:S02]  /*5dc0*/  @P2 SEL R2, R3, R2, !P4 ;  /* 0x0000000203022207 */ /* 0x000fe40006000000 */
[----:B------:R-:W-:Y:S02]  /*5dd0*/  @P5 SHF.L.U32 R0, R97, 0x1f, RZ ;  /* 0x0000001f61005819 */ /* 0x000fe400000006ff */
[----:B------:R-:W-:Y:S02]  /*5de0*/  LOP3.LUT R2, R2, 0x1, RZ, 0xc0, !PT ;  /* 0x0000000102027812 */ /* 0x000fe400078ec0ff */
[----:B------:R1:W3:Y:S02]  /*5df0*/  @P5 SYNCS.PHASECHK.TRANS64.TRYWAIT P1, [UR48+0xc0], R0 ;  /* 0x0000c000ff0055a7 */ /* 0x0002e40008021130 */
[----:B------:R-:W-:Y:S04]  /*5e00*/  ISETP.NE.U32.AND P2, PT, R2, 0x1, PT ;  /* 0x000000010200780c */ /* 0x000fe80003f45070 */
[----:B------:R-:W-:Y:S02]  /*5e10*/  P2R R67, PR, RZ, 0x4 ;  /* 0x00000004ff437803 */ /* 0x000fe40000000000 */
[----:B-1----:R-:W-:Y:S04]  /*5e20*/  SHF.L.U32 R0, R96, 0x1f, RZ ;  /* 0x0000001f60007819 */ /* 0x002fe800000006ff */
[----:B------:R1:W4:Y:S01]  /*5e30*/  SYNCS.PHASECHK.TRANS64.TRYWAIT P0, [R64+URZ+0x130], R0 ;  /* 0x00013000400075a7 */ /* 0x00032200080011ff */
[----:B---3--:R-:W-:Y:S01]  /*5e40*/  @P5 SEL R66, RZ, 0x1, !P1 ;  /* 0x00000001ff425807 */ /* 0x008fe20004800000 */
[----:B-1----:R-:W-:Y:S06]  /*5e50*/  @!P5 BRA `(.L_x_100) ;  /* 0x000000000058d947 */ /* 0x002fec0003800000 */
[----:B------:R-:W-:Y:S01]  /*5e60*/  IMAD.MOV.U32 R79, RZ, RZ, RZ ;  /* 0x000000ffff4f7224 */ /* 0x000fe200078e00ff */
[----:B------:R-:W-:Y:S01]  /*5e70*/  ISETP.NE.AND P1, PT, R66, RZ, PT ;  /* 0x000000ff4200720c */ /* 0x000fe20003f25270 */
[----:B------:R-:W-:Y:S01]  /*5e80*/  BSSY B0, `(.L_x_101) ;  /* 0x000000c000007945 */ /* 0x000fe20003800000 */
[----:B------:R-:W-:Y:S02]  /*5e90*/  CS2R R58, SRZ ;  /* 0x00000000003a7805 */ /* 0x000fe4000001ff00 */
[----:B------:R-:W-:Y:S02]  /*5ea0*/  CS2R R56, SRZ ;  /* 0x0000000000387805 */ /* 0x000fe4000001ff00 */
[----:B------:R-:W-:Y:S02]  /*5eb0*/  CS2R R62, SRZ ;  /* 0x00000000003e7805 */ /* 0x000fe4000001ff00 */
[----:B------:R-:W-:Y:S02]  /*5ec0*/  CS2R R60, SRZ ;  /* 0x00000000003c7805 */ /* 0x000fe4000001ff00 */
[----:B------:R-:W-:Y:S02]  /*5ed0*/  CS2R R70, SRZ ;  /* 0x0000000000467805 */ /* 0x000fe4000001ff00 */
[----:B------:R-:W-:Y:S02]  /*5ee0*/  CS2R R68, SRZ ;  /* 0x0000000000447805 */ /* 0x000fe4000001ff00 */
[----:B------:R-:W-:Y:S01]  /*5ef0*/  CS2R R76, SRZ ;  /* 0x00000000004c7805 */ /* 0x000fe2000001ff00 */
[----:B------:R-:W-:Y:S06]  /*5f00*/  @P1 BRA `(.L_x_102) ;  /* 0x00000000000c1947 */ /* 0x000fec0003800000 */
[----:B------:R-:W-:Y:S04]  /*5f10*/  SHF.L.U32 R3, R97, 0x1f, RZ ;  /* 0x0000001f61037819 */ /* 0x000fe800000006ff */
[----:B------:R-:W1:Y:S02]  /*5f20*/  SYNCS.PHASECHK.TRANS64.TRYWAIT P1, [UR48+0xc0], R3 ;  /* 0x0000c003ff0075a7 */ /* 0x000e640008021130 */
[----:B-1----:R-:W-:Y:S05]  /*5f30*/  @!P1 BRA `(.L_x_103) ;  /* 0x0000004000249947 */ /* 0x002fea0003800000 */
.L_x_102:
[----:B------:R-:W-:Y:S05]  /*5f40*/  BSYNC B0 ;  /* 0x0000000000007941 */ /* 0x000fea0003800000 */
.L_x_101:
[----:B------:R-:W-:Y:S01]  /*5f50*/  ISETP.NE.AND P1, PT, R67, RZ, PT ;  /* 0x000000ff4300720c */ /* 0x000fe20003f25270 */
[----:B------:R-:W-:Y:S11]  /*5f60*/  HFMA2 R65, -RZ, RZ, 0, 5.9604644775390625e-08 ;  /* 0x00000001ff417431 */ /* 0x000ff600000001ff */
[----:B------:R-:W-:Y:S01]  /*5f70*/  @!UPT UIADD3 URZ, UPT, UPT, URZ, URZ, URZ ;  /* 0x000000fffffff290 */ /* 0x000fe2000fffe0ff */
[----:B------:R3:W1:Y:S04]  /*5f80*/  @P1 LDS.128 R56, [R100] ;  /* 0x0000000064381984 */ /* 0x0006680000000c00 */
[----:B------:R3:W1:Y:S04]  /*5f90*/  @P1 LDS.128 R60, [R99+0x10] ;  /* 0x00001000633c1984 */ /* 0x0006680000000c00 */
[----:B------:R3:W1:Y:S04]  /*5fa0*/  @P1 LDS.128 R68, [R98+0x20] ;  /* 0x0000200062441984 */ /* 0x0006680000000c00 */
[----:B------:R3:W1:Y:S02]  /*5fb0*/  @P1 LDS.128 R76, [R106+0x30] ;  /* 0x000030006a4c1984 */ /* 0x0006640000000c00 */
.L_x_100:
[----:B------:R-:W-:Y:S05]  /*5fc0*/  BSYNC B1 ;  /* 0x0000000000017941 */ /* 0x000fea0003800000 */
.L_x_99:
[----:B-1----:R-:W-:Y:S04]  /*5fd0*/  SHF.R.U32.HI R2, RZ, 0x15, R48 ;  /* 0x00000015ff027819 */ /* 0x002fe80000011630 */
[----:B------:R-:W-:Y:S01]  /*5fe0*/  LOP3.LUT P1, RZ, R2, 0x3, R92, 0x48, !PT ;  /* 0x0000000302ff7812 */ /* 0x000fe2000782485c */
[----:B------:R-:W-:Y:S01]  /*5ff0*/  @!UPT UIADD3 URZ, UPT, UPT, URZ, URZ, URZ ;  /* 0x000000fffffff290 */ /* 0x000fe2000fffe0ff */
[----:B----4-:R-:W-:Y:S11]  /*6000*/  @P0 BRA `(.L_x_104) ;  /* 0x0000000000080947 */ /* 0x010ff60003800000 */
[----:B------:R-:W1:Y:S02]  /*6010*/  SYNCS.PHASECHK.TRANS64.TRYWAIT P0, [R64+URZ+0x130], R0 ;  /* 0x00013000400075a7 */ /* 0x000e6400080011ff */
[----:B-1----:R-:W-:Y:S05]  /*6020*/  @!P0 BRA `(.L_x_105) ;  /* 0x0000004000008947 */ /* 0x002fea0003800000 */
.L_x_104:
[----:B------:R-:W-:Y:S05]  /*6030*/  @!P1 BRA `(.L_x_106) ;  /* 0x0000000000409947 */ /* 0x000fea0003800000 */
[----:B------:R-:W4:Y:S01]  /*6040*/  LDCU.64 UR8, c[0x4][0x70] ;  /* 0x01000e00ff0877ac */ /* 0x000f220008000a00 */
[----:B------:R-:W-:Y:S01]  /*6050*/  MOV R3, 0x0 ;  /* 0x0000000000037802 */ /* 0x000fe20000000f00 */
[----:B------:R-:W-:Y:S02]  /*6060*/  HFMA2 R12, -RZ, RZ, 0, 5.9604644775390625e-08 ;  /* 0x00000001ff0c7431 */ /* 0x000fe400000001ff */
[----:B------:R-:W-:Y:S02]  /*6070*/  IMAD.MOV.U32 R8, RZ, RZ, 0x192 ;  /* 0x00000192ff087424 */ /* 0x000fe400078e00ff */
[----:B------:R-:W-:Y:S01]  /*6080*/  IMAD.MOV.U32 R13, RZ, RZ, RZ ;  /* 0x000000ffff0d7224 */ /* 0x000fe200078e00ff */
[----:B------:R-:W5:Y:S01]  /*6090*/  LDCU.64 UR6, c[0x4][0x78] ;  /* 0x01000f00ff0677ac */ /* 0x000f620008000a00 */
[----:B------:R-:W1:Y:S01]  /*60a0*/  LDC.64 R2, c[0x4][R3] ;  /* 0x0100000003027b82 */ /* 0x000e620000000a00 */
[----:B------:R-:W2:Y:S01]  /*60b0*/  LDCU.64 UR4, c[0x4][0x10] ;  /* 0x01000200ff0477ac */ /* 0x000ea20008000a00 */
[----:B----4-:R-:W-:Y:S01]  /*60c0*/  MOV R5, UR9 ;  /* 0x0000000900057c02 */ /* 0x010fe20008000f00 */
[----:B------:R-:W-:Y:S01]  /*60d0*/  IMAD.U32 R4, RZ, RZ, UR8 ;  /* 0x00000008ff047e24 */ /* 0x000fe2000f8e00ff */
[----:B-----5:R-:W-:Y:S01]  /*60e0*/  MOV R7, UR7 ;  /* 0x0000000700077c02 */ /* 0x020fe20008000f00 */
[----:B------:R-:W-:Y:S01]  /*60f0*/  IMAD.U32 R6, RZ, RZ, UR6 ;  /* 0x00000006ff067e24 */ /* 0x000fe2000f8e00ff */
[----:B--2---:R-:W-:Y:S01]  /*6100*/  MOV R11, UR5 ;  /* 0x00000005000b7c02 */ /* 0x004fe20008000f00 */
[----:B------:R-:W-:Y:S02]  /*6110*/  IMAD.U32 R10, RZ, RZ, UR4 ;  /* 0x00000004ff0a7e24 */ /* 0x000fe4000f8e00ff */
[----:B------:R-:W-:Y:S07]  /*6120*/  LEPC R20, `(.L_x_106) ;  /* 0x000000001014794e */ /* 0x000fee0000000000 */
[----:B-1-3--:R-:W-:Y:S05]  /*6130*/  CALL.ABS.NOINC R2 ;  /* 0x0000000002007343 */ /* 0x00afea0003c00000 */
.L_x_106:
[----:B------:R-:W-:Y:S01]  /*6140*/  SHF.L.U32 R50, R56, 0x10, RZ ;  /* 0x0000001038327819 */ /* 0x000fe200000006ff */
[----:B------:R-:W-:Y:S05]  /*6150*/  WARPSYNC.ALL ;  /* 0x0000000000007948 */ /* 0x000fea0003800000 */
[----:B------:R-:W-:Y:S01]  /*6160*/  R2UR UR4, R48 ;  /* 0x00000000300472ca */ /* 0x000fe200000e0000 */
[----:B------:R-:W-:Y:S01]  /*6170*/  BSSY.RECONVERGENT B0, `(.L_x_107) ;  /* 0x0000088000007945 */ /* 0x000fe20003800200 */
[----:B------:R-:W-:Y:S02]  /*6180*/  LOP3.LUT R51, R56, 0xffff0000, RZ, 0xc0, !PT ;  /* 0xffff000038337812 */ /* 0x000fe400078ec0ff */
[----:B------:R-:W-:Y:S02]  /*6190*/  SHF.L.U32 R52, R57, 0x10, RZ ;  /* 0x0000001039347819 */ /* 0x000fe400000006ff */
[----:B------:R-:W-:Y:S07]  /*61a0*/  ISETP.NE.AND P0, PT, R102, RZ, PT ;  /* 0x000000ff6600720c */ /* 0x000fee0003f05270 */
[----:B------:R-:W1:Y:S02]  /*61b0*/  LDTM.x32 R4, tmem[UR4] ;  /* 0x00000004000479ee */ /* 0x000e6400082c0000 */
[C---:B-12---:R-:W-:Y:S01]  /*61c0*/  FMUL R0, R47.reuse, R4 ;  /* 0x000000042f007220 */ /* 0x046fe20000400000 */
[C---:B------:R-:W-:Y:S01]  /*61d0*/  FMUL R2, R47.reuse, R5 ;  /* 0x000000052f027220 */ /* 0x040fe20000400000 */
[C---:B------:R-:W-:Y:S01]  /*61e0*/  FMUL R4, R47.reuse, R8 ;  /* 0x000000082f047220 */ /* 0x040fe20000400000 */
[C---:B------:R-:W-:Y:S01]  /*61f0*/  FMUL R3, R47.reuse, R6 ;  /* 0x000000062f037220 */ /* 0x040fe20000400000 */
[C---:B------:R-:W-:Y:S01]  /*6200*/  FMUL R5, R47.reuse, R9 ;  /* 0x000000092f057220 */ /* 0x040fe20000400000 */
[C---:B------:R-:W-:Y:S01]  /*6210*/  FMUL R8, R47.reuse, R12 ;  /* 0x0000000c2f087220 */ /* 0x040fe20000400000 */
[C---:B------:R-:W-:Y:S01]  /*6220*/  FMUL R6, R47.reuse, R10 ;  /* 0x0000000a2f067220 */ /* 0x040fe20000400000 */
[C---:B------:R-:W-:Y:S01]  /*6230*/  FMUL R9, R47.reuse, R13 ;  /* 0x0000000d2f097220 */ /* 0x040fe20000400000 */
[----:B------:R-:W-:Y:S01]  /*6240*/  FMUL R12, R47, R16 ;  /* 0x000000102f0c7220 */ /* 0x000fe20000400000 */
[----:B------:R-:W-:Y:S01]  /*6250*/  FFMA R0, R49, R50, R0 ;  /* 0x0000003231007223 */ /* 0x000fe20000000000 */
[C---:B------:R-:W-:Y:S01]  /*6260*/  FMUL R10, R47.reuse, R14 ;  /* 0x0000000e2f0a7220 */ /* 0x040fe20000400000 */
[C---:B------:R-:W-:Y:S01]  /*6270*/  FMUL R13, R47.reuse, R17 ;  /* 0x000000112f0d7220 */ /* 0x040fe20000400000 */
[----:B------:R-:W-:Y:S01]  /*6280*/  FMUL R16, R47, R20 ;  /* 0x000000142f107220 */ /* 0x000fe20000400000 */
[----:B------:R-:W-:Y:S01]  /*6290*/  FFMA R2, R49, R51, R2 ;  /* 0x0000003331027223 */ /* 0x000fe20000000002 */
[C---:B------:R-:W-:Y:S01]  /*62a0*/  FMUL R14, R47.reuse, R18 ;  /* 0x000000122f0e7220 */ /* 0x040fe20000400000 */
        /* <DEDUP_REMOVED lines=8> */
[----:B------:R-:W-:Y:S01]  /*6330*/  LOP3.LUT R32, R57, 0xffff0000, RZ, 0xc0, !PT ;  /* 0xffff000039207812 */ /* 0x000fe200078ec0ff */
[C---:B------:R-:W-:Y:S01]  /*6340*/  FMUL R26, R47.reuse, R30 ;  /* 0x0000001e2f1a7220 */ /* 0x040fe20000400000 */
[----:B------:R-:W-:Y:S01]  /*6350*/  FMUL R29, R47, R33 ;  /* 0x000000212f1d7220 */ /* 0x000fe20000400000 */
[----:B------:R-:W-:Y:S01]  /*6360*/  SHF.L.U32 R33, R58, 0x10, RZ ;  /* 0x000000103a217819 */ /* 0x000fe200000006ff */
[----:B------:R-:W-:Y:S01]  /*6370*/  FFMA R3, R49, R52, R3 ;  /* 0x0000003431037223 */ /* 0x000fe20000000003 */
[----:B------:R-:W-:Y:S01]  /*6380*/  F2FP.BF16.F32.PACK_AB R52, R2, R0 ;  /* 0x000000000234723e */ /* 0x000fe200000010ff */
[----:B------:R-:W-:Y:S01]  /*6390*/  FMUL R7, R47, R7 ;  /* 0x000000072f077220 */ /* 0x000fe20000400000 */
[----:B------:R-:W-:Y:S01]  /*63a0*/  SHF.L.U32 R0, R59, 0x10, RZ ;  /* 0x000000103b007819 */ /* 0x000fe200000006ff */
[----:B------:R-:W-:Y:S01]  /*63b0*/  FMUL R30, R47, R34 ;  /* 0x000000222f1e7220 */ /* 0x000fe20000400000 */
[----:B------:R-:W-:Y:S01]  /*63c0*/  LOP3.LUT R34, R58, 0xffff0000, RZ, 0xc0, !PT ;  /* 0xffff00003a227812 */ /* 0x000fe200078ec0ff */
[----:B------:R-:W-:Y:S01]  /*63d0*/  FFMA R7, R49, R32, R7 ;  /* 0x0000002031077223 */ /* 0x000fe20000000007 */
[----:B------:R-:W-:Y:S01]  /*63e0*/  LOP3.LUT R2, R59, 0xffff0000, RZ, 0xc0, !PT ;  /* 0xffff00003b027812 */ /* 0x000fe200078ec0ff */
[----:B------:R-:W-:Y:S01]  /*63f0*/  FFMA R4, R49, R33, R4 ;  /* 0x0000002131047223 */ /* 0x000fe20000000004 */
[----:B------:R-:W-:Y:S01]  /*6400*/  FMUL R11, R47, R11 ;  /* 0x0000000b2f0b7220 */ /* 0x000fe20000400000 */
[----:B------:R-:W-:Y:S01]  /*6410*/  FFMA R5, R49, R34, R5 ;  /* 0x0000002231057223 */ /* 0x000fe20000000005 */
[----:B------:R-:W-:Y:S01]  /*6420*/  F2FP.BF16.F32.PACK_AB R53, R7, R3 ;  /* 0x000000030735723e */ /* 0x000fe200000010ff */
[C---:B------:R-:W-:Y:S01]  /*6430*/  FFMA R6, R49.reuse, R0, R6 ;  /* 0x0000000031067223 */ /* 0x040fe20000000006 */
[C---:B------:R-:W-:Y:S01]  /*6440*/  SHF.L.U32 R0, R60.reuse, 0x10, RZ ;  /* 0x000000103c007819 */ /* 0x040fe200000006ff */
[----:B------:R-:W-:Y:S01]  /*6450*/  FFMA R11, R49, R2, R11 ;  /* 0x00000002310b7223 */ /* 0x000fe2000000000b */
[----:B------:R-:W-:Y:S01]  /*6460*/  LOP3.LUT R2, R60, 0xffff0000, RZ, 0xc0, !PT ;  /* 0xffff00003c027812 */ /* 0x000fe200078ec0ff */
[----:B------:R-:W-:Y:S01]  /*6470*/  FMUL R15, R47, R15 ;  /* 0x0000000f2f0f7220 */ /* 0x000fe20000400000 */
[----:B------:R-:W-:Y:S01]  /*6480*/  SHF.L.U32 R3, R61, 0x10, RZ ;  /* 0x000000103d037819 */ /* 0x000fe200000006ff */
[----:B------:R-:W-:Y:S01]  /*6490*/  FFMA R8, R49, R0, R8 ;  /* 0x0000000031087223 */ /* 0x000fe20000000008 */
[----:B------:R-:W-:Y:S01]  /*64a0*/  LOP3.LUT R0, R61, 0xffff0000, RZ, 0xc0, !PT ;  /* 0xffff00003d007812 */ /* 0x000fe200078ec0ff */
[C---:B------:R-:W-:Y:S01]  /*64b0*/  FFMA R9, R49.reuse, R2, R9 ;  /* 0x0000000231097223 */ /* 0x040fe20000000009 */
[C---:B------:R-:W-:Y:S01]  /*64c0*/  SHF.L.U32 R2, R62.reuse, 0x10, RZ ;  /* 0x000000103e027819 */ /* 0x040fe200000006ff */
[----:B------:R-:W-:Y:S01]  /*64d0*/  FFMA R10, R49, R3, R10 ;  /* 0x00000003310a7223 */ /* 0x000fe2000000000a */
[----:B------:R-:W-:Y:S01]  /*64e0*/  SHF.L.U32 R3, R63, 0x10, RZ ;  /* 0x000000103f037819 */ /* 0x000fe200000006ff */
[C---:B------:R-:W-:Y:S01]  /*64f0*/  FFMA R15, R49.reuse, R0, R15 ;  /* 0x00000000310f7223 */ /* 0x040fe2000000000f */
[----:B------:R-:W-:Y:S01]  /*6500*/  LOP3.LUT R0, R62, 0xffff0000, RZ, 0xc0, !PT ;  /* 0xffff00003e007812 */ /* 0x000fe200078ec0ff */
[----:B------:R-:W-:Y:S01]  /*6510*/  FFMA R12, R49, R2, R12 ;  /* 0x00000002310c7223 */ /* 0x000fe2000000000c */
[C---:B------:R-:W-:Y:S01]  /*6520*/  SHF.L.U32 R2, R68.reuse, 0x10, RZ ;  /* 0x0000001044027819 */ /* 0x040fe200000006ff */
[----:B------:R-:W-:Y:S01]  /*6530*/  FMUL R19, R47, R19 ;  /* 0x000000132f137220 */ /* 0x000fe20000400000 */
[----:B------:R-:W-:Y:S01]  /*6540*/  F2FP.BF16.F32.PACK_AB R54, R5, R4 ;  /* 0x000000040536723e */ /* 0x000fe200000010ff */
[----:B------:R-:W-:Y:S01]  /*6550*/  FFMA R13, R49, R0, R13 ;  /* 0x00000000310d7223 */ /* 0x000fe2000000000d */
[----:B------:R-:W-:Y:S01]  /*6560*/  LOP3.LUT R0, R63, 0xffff0000, RZ, 0xc0, !PT ;  /* 0xffff00003f007812 */ /* 0x000fe200078ec0ff */
[----:B------:R-:W-:Y:S01]  /*6570*/  FFMA R14, R49, R3, R14 ;  /* 0x00000003310e7223 */ /* 0x000fe2000000000e */
[----:B------:R-:W-:Y:S01]  /*6580*/  LOP3.LUT R3, R68, 0xffff0000, RZ, 0xc0, !PT ;  /* 0xffff000044037812 */ /* 0x000fe200078ec0ff */
[----:B------:R-:W-:Y:S01]  /*6590*/  FMUL R23, R47, R23 ;  /* 0x000000172f177220 */ /* 0x000fe20000400000 */
[----:B------:R-:W-:Y:S01]  /*65a0*/  F2FP.BF16.F32.PACK_AB R55, R11, R6 ;  /* 0x000000060b37723e */ /* 0x000fe200000010ff */
[----:B------:R-:W-:Y:S01]  /*65b0*/  FFMA R19, R49, R0, R19 ;  /* 0x0000000031137223 */ /* 0x000fe20000000013 */
[----:B------:R-:W-:Y:S01]  /*65c0*/  SHF.L.U32 R0, R69, 0x10, RZ ;  /* 0x0000001045007819 */ /* 0x000fe200000006ff */
[----:B------:R-:W-:Y:S01]  /*65d0*/  FFMA R16, R49, R2, R16 ;  /* 0x0000000231107223 */ /* 0x000fe20000000010 */
[----:B------:R-:W-:Y:S01]  /*65e0*/  LOP3.LUT R2, R69, 0xffff0000, RZ, 0xc0, !PT ;  /* 0xffff000045027812 */ /* 0x000fe200078ec0ff */
[----:B------:R-:W-:Y:S01]  /*65f0*/  FFMA R17, R49, R3, R17 ;  /* 0x0000000331117223 */ /* 0x000fe20000000011 */
[----:B------:R-:W-:Y:S01]  /*6600*/  SHF.L.U32 R3, R71, 0x10, RZ ;  /* 0x0000001047037819 */ /* 0x000fe200000006ff */
[----:B------:R-:W-:Y:S01]  /*6610*/  FFMA R18, R49, R0, R18 ;  /* 0x0000000031127223 */ /* 0x000fe20000000012 */
[C---:B------:R-:W-:Y:S01]  /*6620*/  SHF.L.U32 R0, R70.reuse, 0x10, RZ ;  /* 0x0000001046007819 */ /* 0x040fe200000006ff */
[----:B------:R1:W-:Y:S01]  /*6630*/  STS.128 [R100], R52 ;  /* 0x0000003464007388 */ /* 0x0003e20000000c00 */
[----:B------:R-:W-:Y:S01]  /*6640*/  F2FP.BF16.F32.PACK_AB R8, R9, R8 ;  /* 0x000000080908723e */ /* 0x000fe200000010ff */
[C---:B------:R-:W-:Y:S01]  /*6650*/  FFMA R23, R49.reuse, R2, R23 ;  /* 0x0000000231177223 */ /* 0x040fe20000000017 */
[----:B------:R-:W-:Y:S01]  /*6660*/  LOP3.LUT R2, R70, 0xffff0000, RZ, 0xc0, !PT ;  /* 0xffff000046027812 */ /* 0x000fe200078ec0ff */
[----:B------:R-:W-:Y:S01]  /*6670*/  FFMA R20, R49, R0, R20 ;  /* 0x0000000031147223 */ /* 0x000fe20000000014 */
[----:B------:R-:W-:Y:S01]  /*6680*/  LOP3.LUT R0, R71, 0xffff0000, RZ, 0xc0, !PT ;  /* 0xffff000047007812 */ /* 0x000fe200078ec0ff */
[----:B------:R-:W-:Y:S01]  /*6690*/  FMUL R27, R47, R27 ;  /* 0x0000001b2f1b7220 */ /* 0x000fe20000400000 */
[----:B------:R-:W-:Y:S01]  /*66a0*/  F2FP.BF16.F32.PACK_AB R9, R15, R10 ;  /* 0x0000000a0f09723e */ /* 0x000fe200000010ff */
[C---:B------:R-:W-:Y:S01]  /*66b0*/  FFMA R21, R49.reuse, R2, R21 ;  /* 0x0000000231157223 */ /* 0x040fe20000000015 */
[C---:B------:R-:W-:Y:S01]  /*66c0*/  FFMA R22, R49.reuse, R3, R22 ;  /* 0x0000000331167223 */ /* 0x040fe20000000016 */
[----:B------:R-:W-:Y:S01]  /*66d0*/  FFMA R27, R49, R0, R27 ;  /* 0x00000000311b7223 */ /* 0x000fe2000000001b */
[C---:B------:R-:W-:Y:S01]  /*66e0*/  SHF.L.U32 R2, R76.reuse, 0x10, RZ ;  /* 0x000000104c027819 */ /* 0x040fe200000006ff */
[C---:B------:R-:W-:Y:S01]  /*66f0*/  FMUL R31, R47.reuse, R31 ;  /* 0x0000001f2f1f7220 */ /* 0x040fe20000400000 */
[----:B------:R-:W-:Y:S01]  /*6700*/  LOP3.LUT R0, R76, 0xffff0000, RZ, 0xc0, !PT ;  /* 0xffff00004c007812 */ /* 0x000fe200078ec0ff */
[----:B------:R-:W-:Y:S01]  /*6710*/  FMUL R35, R47, R35 ;  /* 0x000000232f237220 */ /* 0x000fe20000400000 */
[----:B------:R-:W-:Y:S01]  /*6720*/  SHF.L.U32 R3, R77, 0x10, RZ ;  /* 0x000000104d037819 */ /* 0x000fe200000006ff */
[----:B------:R-:W-:Y:S01]  /*6730*/  FFMA R24, R49, R2, R24 ;  /* 0x0000000231187223 */ /* 0x000fe20000000018 */
[----:B------:R-:W-:Y:S01]  /*6740*/  F2FP.BF16.F32.PACK_AB R10, R13, R12 ;  /* 0x0000000c0d0a723e */ /* 0x000fe200000010ff */
[----:B------:R-:W-:Y:S01]  /*6750*/  FFMA R25, R49, R0, R25 ;  /* 0x0000000031197223 */ /* 0x000fe20000000019 */
[----:B------:R-:W-:Y:S01]  /*6760*/  F2FP.BF16.F32.PACK_AB R11, R19, R14 ;  /* 0x0000000e130b723e */ /* 0x000fe200000010ff */
[----:B------:R-:W-:Y:S01]  /*6770*/  FFMA R26, R49, R3, R26 ;  /* 0x00000003311a7223 */ /* 0x000fe2000000001a */
[----:B------:R-:W-:Y:S02]  /*6780*/  LOP3.LUT R0, R77, 0xffff0000, RZ, 0xc0, !PT ;  /* 0xffff00004d007812 */ /* 0x000fe400078ec0ff */
[C---:B------:R-:W-:Y:S01]  /*6790*/  SHF.L.U32 R2, R78.reuse, 0x10, RZ ;  /* 0x000000104e027819 */ /* 0x040fe200000006ff */
[----:B------:R1:W-:Y:S01]  /*67a0*/  STS.128 [R99+0x10], R8 ;  /* 0x0000100863007388 */ /* 0x0003e20000000c00 */
[----:B------:R-:W-:Y:S01]  /*67b0*/  LOP3.LUT R3, R78, 0xffff0000, RZ, 0xc0, !PT ;  /* 0xffff00004e037812 */ /* 0x000fe200078ec0ff */
[----:B------:R-:W-:Y:S01]  /*67c0*/  FFMA R31, R49, R0, R31 ;  /* 0x00000000311f7223 */ /* 0x000fe2000000001f */
[----:B------:R-:W-:Y:S01]  /*67d0*/  SHF.L.U32 R4, R79, 0x10, RZ ;  /* 0x000000104f047819 */ /* 0x000fe200000006ff */
[----:B------:R-:W-:Y:S01]  /*67e0*/  FFMA R28, R49, R2, R28 ;  /* 0x00000002311c7223 */ /* 0x000fe2000000001c */
[----:B------:R-:W-:Y:S01]  /*67f0*/  F2FP.BF16.F32.PACK_AB R16, R17, R16 ;  /* 0x000000101110723e */ /* 0x000fe200000010ff */
[----:B------:R-:W-:Y:S01]  /*6800*/  FFMA R29, R49, R3, R29 ;  /* 0x00000003311d7223 */ /* 0x000fe2000000001d */
[----:B------:R-:W-:Y:S01]  /*6810*/  LOP3.LUT R5, R79, 0xffff0000, RZ, 0xc0, !PT ;  /* 0xffff00004f057812 */ /* 0x000fe200078ec0ff */
[----:B------:R-:W-:Y:S01]  /*6820*/  FFMA R30, R49, R4, R30 ;  /* 0x00000004311e7223 */ /* 0x000fe2000000001e */
[----:B------:R-:W-:Y:S02]  /*6830*/  F2FP.BF16.F32.PACK_AB R17, R23, R18 ;  /* 0x000000121711723e */ /* 0x000fe400000010ff */
[----:B------:R-:W-:Y:S01]  /*6840*/  F2FP.BF16.F32.PACK_AB R18, R21, R20 ;  /* 0x000000141512723e */ /* 0x000fe200000010ff */
[----:B------:R-:W-:Y:S01]  /*6850*/  FFMA R35, R49, R5, R35 ;  /* 0x0000000531237223 */ /* 0x000fe20000000023 */
[----:B------:R-:W-:Y:S02]  /*6860*/  F2FP.BF16.F32.PACK_AB R19, R27, R22 ;  /* 0x000000161b13723e */ /* 0x000fe400000010ff */
[----:B------:R-:W-:Y:S02]  /*6870*/  F2FP.BF16.F32.PACK_AB R24, R25, R24 ;  /* 0x000000181918723e */ /* 0x000fe400000010ff */
[----:B------:R-:W-:Y:S01]  /*6880*/  F2FP.BF16.F32.PACK_AB R25, R31, R26 ;  /* 0x0000001a1f19723e */ /* 0x000fe200000010ff */
[----:B------:R1:W-:Y:S01]  /*6890*/  STS.128 [R98+0x20], R16 ;  /* 0x0000201062007388 */ /* 0x0003e20000000c00 */
[----:B------:R-:W-:Y:S02]  /*68a0*/  F2FP.BF16.F32.PACK_AB R26, R29, R28 ;  /* 0x0000001c1d1a723e */ /* 0x000fe400000010ff */
[----:B------:R-:W-:Y:S05]  /*68b0*/  F2FP.BF16.F32.PACK_AB R27, R35, R30 ;  /* 0x0000001e231b723e */ /* 0x000fea00000010ff */
[----:B------:R1:W-:Y:S01]  /*68c0*/  STS.128 [R106+0x30], R24 ;  /* 0x000030186a007388 */ /* 0x0003e20000000c00 */
[----:B------:R-:W-:Y:S01]  /*68d0*/  @!PT LDS RZ, [RZ] ;  /* 0x00000000fffff984 */ /* 0x000fe20000000800 */
[----:B------:R-:W-:Y:S01]  /*68e0*/  @!PT LDS RZ, [RZ] ;  /* 0x00000000fffff984 */ /* 0x000fe20000000800 */
[----:B------:R-:W-:Y:S01]  /*68f0*/  @!PT LDS RZ, [RZ] ;  /* 0x00000000fffff984 */ /* 0x000fe20000000800 */
[----:B------:R-:W-:Y:S01]  /*6900*/  @!PT LDS RZ, [RZ] ;  /* 0x00000000fffff984 */ /* 0x000fe20000000800 */
[----:B------:R2:W-:Y:S07]  /*6910*/  MEMBAR.ALL.CTA ;  /* 0x0000000000007992 */ /* 0x0005ee0000008000 */
[----:B--2---:R-:W2:Y:S02]  /*6920*/  FENCE.VIEW.ASYNC.S ;  /* 0x00000000000073c6 */ /* 0x004ea40000000000 */
[----:B--2---:R-:W-:Y:S06]  /*6930*/  BAR.SYNC.DEFER_BLOCKING 0x1, 0x80 ;  /* 0x0042000000007b1d */ /* 0x004fec0000010000 */
[----:B------:R-:W-:Y:S05]  /*6940*/  @P0 BRA `(.L_x_108) ;  /* 0x0000000000280947 */ /* 0x000fea0003800000 */
[----:B------:R-:W-:Y:S02]  /*6950*/  UIADD3 UR4, UPT, UPT, UR48, 0x200, URZ ;  /* 0x0000020030047890 */ /* 0x000fe4000fffe0ff */
[----:B------:R-:W-:Y:S01]  /*6960*/  UIADD3 UR6, UP0, UPT, UR52, 0x680, URZ ;  /* 0x0000068034067890 */ /* 0x000fe2000ff1e0ff */
[----:B------:R-:W-:Y:S03]  /*6970*/  UMOV UR43, UR36 ;  /* 0x00000024002b7c82 */ /* 0x000fe60008000000 */
[----:B------:R-:W-:Y:S01]  /*6980*/  MOV R93, UR4 ;  /* 0x00000004005d7c02 */ /* 0x000fe20008000f00 */
[----:B------:R-:W-:Y:S03]  /*6990*/  UIADD3.X UR7, UPT, UPT, URZ, UR53, URZ, UP0, !UPT ;  /* 0x00000035ff077290 */ /* 0x000fe600087fe4ff */
[----:B------:R-:W-:Y:S11]  /*69a0*/  R2UR UR40, R93 ;  /* 0x000000005d2872ca */ /* 0x000ff600000e0000 */
[----:B------:R-:W-:Y:S02]  /*69b0*/  @!UPT UIADD3 URZ, UPT, UPT, URZ, URZ, URZ ;  /* 0x000000fffffff290 */ /* 0x000fe4000fffe0ff */
[----:B------:R2:W-:Y:S01]  /*69c0*/  UTMASTG.3D [UR40], [UR6] ;  /* 0x00000028060073b5 */ /* 0x0005e20008010000 */
[----:B------:R0:W-:Y:S01]  /*69d0*/  UTMACMDFLUSH ;  /* 0x00000000000079b7 */ /* 0x0001e20000000000 */
[----:B--2---:R-:W-:Y:S04]  /*69e0*/  DEPBAR.LE SB0, 0x1 ;  /* 0x000080400000791a */ /* 0x004fe80000000000 */
.L_x_108:
[----:B------:R-:W-:Y:S05]  /*69f0*/  BSYNC.RECONVERGENT B0 ;  /* 0x0000000000007941 */ /* 0x000fea0003800200 */
.L_x_107:
[----:B------:R-:W-:Y:S01]  /*6a00*/  BAR.SYNC.DEFER_BLOCKING 0x1, 0x80 ;  /* 0x0042000000007b1d */ /* 0x000fe20000010000 */
[----:B------:R-:W-:Y:S01]  /*6a10*/  ISETP.NE.AND P1, PT, R107, RZ, PT ;  /* 0x000000ff6b00720c */ /* 0x000fe20003f25270 */
[----:B------:R-:W-:Y:S01]  /*6a20*/  UISETP.NE.AND UP0, UPT, UR49, URZ, UPT ;  /* 0x000000ff3100728c */ /* 0x000fe2000bf05270 */
[----:B------:R-:W-:Y:S11]  /*6a30*/  LEA R2, R65, UR48, 0x3 ;  /* 0x0000003041027c11 */ /* 0x000ff6000f8e18ff */
[----:B------:R-:W-:Y:S01]  /*6a40*/  @P1 SHF.L.U32 R3, R97, 0x1f, RZ ;  /* 0x0000001f61031819 */ /* 0x000fe200000006ff */
[----:B------:R-:W-:Y:S06]  /*6a50*/  BRA.U !UP0, `(.L_x_109) ;  /* 0x0000000108247547 */ /* 0x000fec000b800000 */
[----:B------:R-:W-:Y:S01]  /*6a60*/  IMAD.U32 R4, RZ, RZ, UR51 ;  /* 0x00000033ff047e24 */ /* 0x000fe2000f8e00ff */
[----:B------:R-:W-:Y:S01]  /*6a70*/  MOV R0, UR37 ;  /* 0x0000002500007c02 */ /* 0x000fe20008000f00 */
[----:B------:R-:W-:Y:S03]  /*6a80*/  UIADD3 UR51, UPT, UPT, UR51, 0x1, URZ ;  /* 0x0000000133337890 */ /* 0x000fe6000fffe0ff */
[----:B------:R-:W-:Y:S01]  /*6a90*/  @P1 LEA R4, R4, UR48, 0x3 ;  /* 0x0000003004041c11 */ /* 0x000fe2000f8e18ff */
[----:B------:R-:W-:Y:S04]  /*6aa0*/  UISETP.NE.AND UP0, UPT, UR51, 0x4, UPT ;  /* 0x000000043300788c */ /* 0x000fe8000bf05270 */
[----:B------:R-:W-:Y:S01]  /*6ab0*/  @P1 VIADD R4, R4, 0xe0 ;  /* 0x000000e004041836 */ /* 0x000fe20000000000 */
[----:B------:R-:W-:Y:S04]  /*6ac0*/  USEL UR51, UR51, URZ, UP0 ;  /* 0x000000ff33337287 */ /* 0x000fe80008000000 */
[----:B------:R-:W-:Y:S04]  /*6ad0*/  @P1 PRMT R0, R0, 0x654, R4 ;  /* 0x0000065400001816 */ /* 0x000fe80000000004 */
[----:B------:R2:W-:Y:S04]  /*6ae0*/  @P1 SYNCS.ARRIVE.TRANS64.RED.A1T0 RZ, [R0+URZ], RZ ;  /* 0x000000ff00ff19a7 */ /* 0x0005e800081004ff */
.L_x_109:
[----:B------:R-:W4:Y:S01]  /*6af0*/  @P1 SYNCS.PHASECHK.TRANS64.TRYWAIT P0, [R2+URZ+0xc0], R3 ;  /* 0x0000c003020015a7 */ /* 0x000f2200080011ff */
[----:B------:R-:W-:Y:S01]  /*6b00*/  BSSY B1, `(.L_x_110) ;  /* 0x0000016000017945 */ /* 0x000fe20003800000 */
[----:B----4-:R-:W-:Y:S03]  /*6b10*/  @P1 SEL R66, RZ, 0x1, !P0 ;  /* 0x00000001ff421807 */ /* 0x010fe60004000000 */
[----:B------:R-:W-:Y:S05]  /*6b20*/  @!P1 BRA `(.L_x_111) ;  /* 0x00000000004c9947 */ /* 0x000fea0003800000 */
[----:B------:R-:W-:Y:S01]  /*6b30*/  ISETP.NE.AND P0, PT, R66, RZ, PT ;  /* 0x000000ff4200720c */ /* 0x000fe20003f05270 */
[----:B------:R-:W-:Y:S01]  /*6b40*/  BSSY B0, `(.L_x_112) ;  /* 0x000000b000007945 */ /* 0x000fe20003800000 */
[----:B------:R-:W-:Y:S11]  /*6b50*/  ISETP.NE.AND P1, PT, R67, RZ, PT ;  /* 0x000000ff4300720c */ /* 0x000ff60003f25270 */
[----:B------:R-:W-:Y:S02]  /*6b60*/  @!UPT UIADD3 URZ, UPT, UPT, URZ, URZ, URZ ;  /* 0x000000fffffff290 */ /* 0x000fe4000fffe0ff */
[C---:B------:R-:W-:Y:S01]  /*6b70*/  @P1 IMAD R6, R65.reuse, 0x2000, R100 ;  /* 0x0000200041061824 */ /* 0x040fe200078e0264 */
[C---:B------:R-:W-:Y:S01]  /*6b80*/  @P1 LEA R4, R65.reuse, R98, 0xd ;  /* 0x0000006241041211 */ /* 0x040fe200078e68ff */
[C---:B------:R-:W-:Y:S02]  /*6b90*/  @P1 IMAD R5, R65.reuse, 0x2000, R99 ;  /* 0x0000200041051824 */ /* 0x040fe400078e0263 */
[----:B------:R-:W-:Y:S01]  /*6ba0*/  @P1 IMAD R3, R65, 0x2000, R106 ;  /* 0x0000200041031824 */ /* 0x000fe200078e026a */
[----:B------:R-:W-:Y:S06]  /*6bb0*/  @P0 BRA `(.L_x_113) ;  /* 0x00000000000c0947 */ /* 0x000fec0003800000 */
[----:B--2---:R-:W-:Y:S04]  /*6bc0*/  SHF.L.U32 R0, R97, 0x1f, RZ ;  /* 0x0000001f61007819 */ /* 0x004fe800000006ff */
[----:B------:R-:W2:Y:S02]  /*6bd0*/  SYNCS.PHASECHK.TRANS64.TRYWAIT P0, [R2+URZ+0xc0], R0 ;  /* 0x0000c000020075a7 */ /* 0x000ea400080011ff */
[----:B--2---:R-:W-:Y:S05]  /*6be0*/  @!P0 BRA `(.L_x_114) ;  /* 0x0000003400248947 */ /* 0x004fea0003800000 */
.L_x_113:
[----:B------:R-:W-:Y:S05]  /*6bf0*/  BSYNC B0 ;  /* 0x0000000000007941 */ /* 0x000fea0003800000 */
.L_x_112:
[----:B------:R-:W-:Y:S02]  /*6c00*/  ISETP.NE.AND P0, PT, R67, RZ, PT ;  /* 0x000000ff4300720c */ /* 0x000fe40003f05270 */
[----:B------:R-:W-:Y:S11]  /*6c10*/  IADD3 R65, PT, PT, R65, 0x1, RZ ;  /* 0x0000000141417810 */ /* 0x000ff60007ffe0ff */
[----:B------:R4:W1:Y:S04]  /*6c20*/  @P0 LDS.128 R56, [R6] ;  /* 0x0000000006380984 */ /* 0x0008680000000c00 */
[----:B------:R4:W1:Y:S04]  /*6c30*/  @P0 LDS.128 R60, [R5+0x10] ;  /* 0x00001000053c0984 */ /* 0x0008680000000c00 */
[----:B------:R4:W1:Y:S04]  /*6c40*/  @P0 LDS.128 R68, [R4+0x20] ;  /* 0x0000200004440984 */ /* 0x0008680000000c00 */
[----:B------:R4:W1:Y:S02]  /*6c50*/  @P0 LDS.128 R76, [R3+0x30] ;  /* 0x00003000034c0984 */ /* 0x0008640000000c00 */
.L_x_111:
[----:B------:R-:W-:Y:S05]  /*6c60*/  BSYNC B1 ;  /* 0x0000000000017941 */ /* 0x000fea0003800000 */
.L_x_110:
[----:B--2---:R-:W-:Y:S05]  /*6c70*/  VIADD R0, R48, 0x20 ;  /* 0x0000002030007836 */ /* 0x004fea0000000000 */
[----:B------:R-:W-:Y:S04]  /*6c80*/  SHF.R.U32.HI R0, RZ, 0x15, R0 ;  /* 0x00000015ff007819 */ /* 0x000fe80000011600 */
[----:B------:R-:W-:Y:S11]  /*6c90*/  LOP3.LUT P0, RZ, R0, 0x3, R92, 0x48, !PT ;  /* 0x0000000300ff7812 */ /* 0x000ff6000780485c */
[----:B------:R-:W-:Y:S02]  /*6ca0*/  @!UPT UIADD3 URZ, UPT, UPT, URZ, URZ, URZ ;  /* 0x000000fffffff290 */ /* 0x000fe4000fffe0ff */
[----:B------:R-:W-:Y:S05]  /*6cb0*/  @!P0 BRA `(.L_x_115) ;  /* 0x0000000000408947 */ /* 0x000fea0003800000 */
[----:B------:R-:W2:Y:S01]  /*6cc0*/  LDCU.64 UR8, c[0x4][0x70] ;  /* 0x01000e00ff0877ac */ /* 0x000ea20008000a00 */
[----:B----4-:R-:W-:Y:S01]  /*6cd0*/  MOV R3, 0x0 ;  /* 0x0000000000037802 */ /* 0x010fe20000000f00 */
[----:B------:R-:W-:Y:S02]  /*6ce0*/  HFMA2 R12, -RZ, RZ, 0, 5.9604644775390625e-08 ;  /* 0x00000001ff0c7431 */ /* 0x000fe400000001ff */
[----:B-1----:R-:W-:Y:S02]  /*6cf0*/  IMAD.MOV.U32 R8, RZ, RZ, 0x192 ;  /* 0x00000192ff087424 */ /* 0x002fe400078e00ff */
[----:B------:R-:W-:Y:S01]  /*6d00*/  IMAD.MOV.U32 R13, RZ, RZ, RZ ;  /* 0x000000ffff0d7224 */ /* 0x000fe200078e00ff */
[----:B------:R-:W1:Y:S01]  /*6d10*/  LDCU.64 UR6, c[0x4][0x78] ;  /* 0x01000f00ff0677ac */ /* 0x000e620008000a00 */
[----:B------:R-:W4:Y:S01]  /*6d20*/  LDC.64 R2, c[0x4][R3] ;  /* 0x0100000003027b82 */ /* 0x000f220000000a00 */
[----:B------:R-:W5:Y:S01]  /*6d30*/  LDCU.64 UR4, c[0x4][0x10] ;  /* 0x01000200ff0477ac */ /* 0x000f620008000a00 */
[----:B--2---:R-:W-:Y:S01]  /*6d40*/  MOV R5, UR9 ;  /* 0x0000000900057c02 */ /* 0x004fe20008000f00 */
[----:B------:R-:W-:Y:S01]  /*6d50*/  IMAD.U32 R4, RZ, RZ, UR8 ;  /* 0x00000008ff047e24 */ /* 0x000fe2000f8e00ff */
[----:B-1----:R-:W-:Y:S01]  /*6d60*/  MOV R7, UR7 ;  /* 0x0000000700077c02 */ /* 0x002fe20008000f00 */
[----:B------:R-:W-:Y:S01]  /*6d70*/  IMAD.U32 R6, RZ, RZ, UR6 ;  /* 0x00000006ff067e24 */ /* 0x000fe2000f8e00ff */
[----:B-----5:R-:W-:Y:S01]  /*6d80*/  MOV R11, UR5 ;  /* 0x00000005000b7c02 */ /* 0x020fe20008000f00 */
[----:B------:R-:W-:Y:S02]  /*6d90*/  IMAD.U32 R10, RZ, RZ, UR4 ;  /* 0x00000004ff0a7e24 */ /* 0x000fe4000f8e00ff */
[----:B------:R-:W-:Y:S07]  /*6da0*/  LEPC R20, `(.L_x_115) ;  /* 0x000000001014794e */ /* 0x000fee0000000000 */
[----:B---34-:R-:W-:Y:S05]  /*6db0*/  CALL.ABS.NOINC R2 ;  /* 0x0000000002007343 */ /* 0x018fea0003c00000 */
.L_x_115:
[----:B------:R-:W-:Y:S01]  /*6dc0*/  ISETP.NE.AND P6, PT, R107, RZ, PT ;  /* 0x000000ff6b00720c */ /* 0x000fe20003fc5270 */
[----:B------:R-:W-:Y:S05]  /*6dd0*/  WARPSYNC.ALL ;  /* 0x0000000000007948 */ /* 0x000fea0003800000 */
[----:B------:R-:W-:Y:S01]  /*6de0*/  R2UR UR4, R48 ;  /* 0x00000000300472ca */ /* 0x000fe200000e0000 */
[----:B------:R-:W-:Y:S01]  /*6df0*/  BSSY.RECONVERGENT B0, `(.L_x_116) ;  /* 0x000008f000007945 */ /* 0x000fe20003800200 */
[----:B------:R-:W-:Y:S02]  /*6e00*/  MOV R50, UR51 ;  /* 0x0000003300327c02 */ /* 0x000fe40008000f00 */
[----:B-1--4-:R-:W-:Y:S02]  /*6e10*/  SHF.L.U32 R3, R56, 0x10, RZ ;  /* 0x0000001038037819 */ /* 0x012fe400000006ff */
[----:B------:R-:W-:Y:S02]  /*6e20*/  MOV R72, UR37 ;  /* 0x0000002500487c02 */ /* 0x000fe40008000f00 */
[----:B------:R-:W-:Y:S02]  /*6e30*/  @P6 LEA R50, R50, UR48, 0x3 ;  /* 0x0000003032326c11 */ /* 0x000fe4000f8e18ff */
[C---:B------:R-:W-:Y:S02]  /*6e40*/  LOP3.LUT R51, R57.reuse, 0xffff0000, RZ, 0xc0, !PT ;  /* 0xffff000039337812 */ /* 0x040fe400078ec0ff */
[----:B------:R-:W-:Y:S01]  /*6e50*/  @P6 IADD3 R50, PT, PT, R50, 0xe0, RZ ;  /* 0x000000e032326810 */ /* 0x000fe20007ffe0ff */
[----:B------:R-:W1:Y:S01]  /*6e60*/  LDTM.x32 R4, tmem[UR4+0x20] ;  /* 0x00002004000479ee */ /* 0x000e6200082c0000 */
[----:B------:R-:W-:Y:S02]  /*6e70*/  ISETP.NE.AND P0, PT, R102, RZ, PT ;  /* 0x000000ff6600720c */ /* 0x000fe40003f05270 */
[----:B------:R-:W-:Y:S02]  /*6e80*/  @P6 PRMT R72, R72, 0x654, R50 ;  /* 0x0000065448486816 */ /* 0x000fe40000000032 */
[----:B------:R-:W-:Y:S01]  /*6e90*/  SHF.L.U32 R50, R57, 0x10, RZ ;  /* 0x0000001039327819 */ /* 0x000fe200000006ff */
[C---:B-1----:R-:W-:Y:S01]  /*6ea0*/  FMUL R0, R47.reuse, R4 ;  /* 0x000000042f007220 */ /* 0x042fe20000400000 */
[----:B------:R-:W-:Y:S01]  /*6eb0*/  LOP3.LUT R4, R56, 0xffff0000, RZ, 0xc0, !PT ;  /* 0xffff000038047812 */ /* 0x000fe200078ec0ff */
[C---:B------:R-:W-:Y:S01]  /*6ec0*/  FMUL R2, R47.reuse, R5 ;  /* 0x000000052f027220 */ /* 0x040fe20000400000 */
[----:B------:R-:W-:Y:S01]  /*6ed0*/  FMUL R7, R47, R7 ;  /* 0x000000072f077220 */ /* 0x000fe20000400000 */
[----:B------:R-:W-:Y:S01]  /*6ee0*/  FFMA R0, R49, R3, R0 ;  /* 0x0000000331007223 */ /* 0x000fe20000000000 */
[----:B------:R-:W-:Y:S01]  /*6ef0*/  FMUL R3, R47, R6 ;  /* 0x000000062f037220 */ /* 0x000fe20000400000 */
[----:B------:R-:W-:Y:S01]  /*6f00*/  FFMA R2, R49, R4, R2 ;  /* 0x0000000431027223 */ /* 0x000fe20000000002 */
[C---:B------:R-:W-:Y:S01]  /*6f10*/  FMUL R4, R47.reuse, R8 ;  /* 0x000000082f047220 */ /* 0x040fe20000400000 */
[C---:B------:R-:W-:Y:S01]  /*6f20*/  FMUL R8, R47.reuse, R12 ;  /* 0x0000000c2f087220 */ /* 0x040fe20000400000 */
[C---:B------:R-:W-:Y:S01]  /*6f30*/  FMUL R12, R47.reuse, R16 ;  /* 0x000000102f0c7220 */ /* 0x040fe20000400000 */
[C---:B------:R-:W-:Y:S01]  /*6f40*/  FMUL R16, R47.reuse, R20 ;  /* 0x000000142f107220 */ /* 0x040fe20000400000 */
[----:B------:R-:W-:Y:S01]  /*6f50*/  F2FP.BF16.F32.PACK_AB R52, R2, R0 ;  /* 0x000000000234723e */ /* 0x000fe200000010ff */
[C---:B------:R-:W-:Y:S01]  /*6f60*/  FMUL R20, R47.reuse, R24 ;  /* 0x000000182f147220 */ /* 0x040fe20000400000 */
[C---:B------:R-:W-:Y:S01]  /*6f70*/  LOP3.LUT R0, R58.reuse, 0xffff0000, RZ, 0xc0, !PT ;  /* 0xffff00003a007812 */ /* 0x040fe200078ec0ff */
[----:B------:R-:W-:Y:S01]  /*6f80*/  FMUL R24, R47, R28 ;  /* 0x0000001c2f187220 */ /* 0x000fe20000400000 */
[----:B------:R-:W-:Y:S01]  /*6f90*/  SHF.L.U32 R2, R59, 0x10, RZ ;  /* 0x000000103b027819 */ /* 0x000fe200000006ff */
[C---:B------:R-:W-:Y:S01]  /*6fa0*/  FMUL R28, R47.reuse, R32 ;  /* 0x000000202f1c7220 */ /* 0x040fe20000400000 */
[----:B------:R-:W-:Y:S01]  /*6fb0*/  SHF.L.U32 R32, R58, 0x10, RZ ;  /* 0x000000103a207819 */ /* 0x000fe200000006ff */
[----:B------:R-:W-:Y:S01]  /*6fc0*/  FMUL R5, R47, R9 ;  /* 0x000000092f057220 */ /* 0x000fe20000400000 */
[C---:B------:R-:W-:Y:S01]  /*6fd0*/  FFMA R3, R49.reuse, R50, R3 ;  /* 0x0000003231037223 */ /* 0x040fe20000000003 */
[----:B------:R-:W-:Y:S01]  /*6fe0*/  FFMA R7, R49, R51, R7 ;  /* 0x0000003331077223 */ /* 0x000fe20000000007 */
[----:B------:R-:W-:Y:S01]  /*6ff0*/  FMUL R6, R47, R10 ;  /* 0x0000000a2f067220 */ /* 0x000fe20000400000 */
[----:B------:R-:W-:Y:S01]  /*7000*/  FFMA R4, R49, R32, R4 ;  /* 0x0000002031047223 */ /* 0x000fe20000000004 */
[----:B------:R-:W-:Y:S01]  /*7010*/  LOP3.LUT R32, R59, 0xffff0000, RZ, 0xc0, !PT ;  /* 0xffff00003b207812 */ /* 0x000fe200078ec0ff */
[----:B------:R-:W-:Y:S01]  /*7020*/  FFMA R5, R49, R0, R5 ;  /* 0x0000000031057223 */ /* 0x000fe20000000005 */
[C---:B------:R-:W-:Y:S01]  /*7030*/  SHF.L.U32 R0, R60.reuse, 0x10, RZ ;  /* 0x000000103c007819 */ /* 0x040fe200000006ff */
[----:B------:R-:W-:Y:S01]  /*7040*/  FMUL R11, R47, R11 ;  /* 0x0000000b2f0b7220 */ /* 0x000fe20000400000 */
[----:B------:R-:W-:Y:S01]  /*7050*/  F2FP.BF16.F32.PACK_AB R53, R7, R3 ;  /* 0x000000030735723e */ /* 0x000fe200000010ff */
[C---:B------:R-:W-:Y:S01]  /*7060*/  FFMA R6, R49.reuse, R2, R6 ;  /* 0x0000000231067223 */ /* 0x040fe20000000006 */
[----:B------:R-:W-:Y:S01]  /*7070*/  LOP3.LUT R2, R60, 0xffff0000, RZ, 0xc0, !PT ;  /* 0xffff00003c027812 */ /* 0x000fe200078ec0ff */
[----:B------:R-:W-:Y:S01]  /*7080*/  FFMA R11, R49, R32, R11 ;  /* 0x00000020310b7223 */ /* 0x000fe2000000000b */
[----:B------:R-:W-:Y:S01]  /*7090*/  SHF.L.U32 R3, R61, 0x10, RZ ;  /* 0x000000103d037819 */ /* 0x000fe200000006ff */
[----:B------:R-:W-:Y:S01]  /*70a0*/  FFMA R8, R49, R0, R8 ;  /* 0x0000000031087223 */ /* 0x000fe20000000008 */
[----:B------:R-:W-:Y:S01]  /*70b0*/  LOP3.LUT R0, R61, 0xffff0000, RZ, 0xc0, !PT ;  /* 0xffff00003d007812 */ /* 0x000fe200078ec0ff */
[----:B------:R-:W-:Y:S01]  /*70c0*/  FMUL R9, R47, R13 ;  /* 0x0000000d2f097220 */ /* 0x000fe20000400000 */
[----:B------:R-:W-:Y:S01]  /*70d0*/  F2FP.BF16.F32.PACK_AB R54, R5, R4 ;  /* 0x000000040536723e */ /* 0x000fe200000010ff */
[----:B------:R-:W-:Y:S01]  /*70e0*/  FMUL R10, R47, R14 ;  /* 0x0000000e2f0a7220 */ /* 0x000fe20000400000 */
[----:B------:R-:W-:Y:S01]  /*70f0*/  F2FP.BF16.F32.PACK_AB R55, R11, R6 ;  /* 0x000000060b37723e */ /* 0x000fe200000010ff */
[----:B------:R-:W-:Y:S01]  /*7100*/  FMUL R15, R47, R15 ;  /* 0x0000000f2f0f7220 */ /* 0x000fe20000400000 */
[----:B------:R-:W-:Y:S01]  /*7110*/  SHF.L.U32 R4, R77, 0x10, RZ ;  /* 0x000000104d047819 */ /* 0x000fe200000006ff */
[C---:B------:R-:W-:Y:S01]  /*7120*/  FFMA R9, R49.reuse, R2, R9 ;  /* 0x0000000231097223 */ /* 0x040fe20000000009 */
[C---:B------:R-:W-:Y:S01]  /*7130*/  SHF.L.U32 R2, R62.reuse, 0x10, RZ ;  /* 0x000000103e027819 */ /* 0x040fe200000006ff */
[C---:B------:R-:W-:Y:S01]  /*7140*/  FFMA R10, R49.reuse, R3, R10 ;  /* 0x00000003310a7223 */ /* 0x040fe2000000000a */
[----:B------:R-:W-:Y:S01]  /*7150*/  LOP3.LUT R3, R62, 0xffff0000, RZ, 0xc0, !PT ;  /* 0xffff00003e037812 */ /* 0x000fe200078ec0ff */
[----:B------:R-:W-:Y:S01]  /*7160*/  FFMA R15, R49, R0, R15 ;  /* 0x00000000310f7223 */ /* 0x000fe2000000000f */
[----:B------:R-:W-:Y:S01]  /*7170*/  SHF.L.U32 R0, R63, 0x10, RZ ;  /* 0x000000103f007819 */ /* 0x000fe200000006ff */
[----:B------:R-:W-:Y:S01]  /*7180*/  FMUL R13, R47, R17 ;  /* 0x000000112f0d7220 */ /* 0x000fe20000400000 */
[----:B------:R-:W-:Y:S01]  /*7190*/  F2FP.BF16.F32.PACK_AB R8, R9, R8 ;  /* 0x000000080908723e */ /* 0x000fe200000010ff */
[----:B------:R-:W-:Y:S01]  /*71a0*/  FMUL R14, R47, R18 ;  /* 0x000000122f0e7220 */ /* 0x000fe20000400000 */
[----:B------:R-:W-:Y:S01]  /*71b0*/  F2FP.BF16.F32.PACK_AB R9, R15, R10 ;  /* 0x0000000a0f09723e */ /* 0x000fe200000010ff */
[----:B------:R-:W-:Y:S01]  /*71c0*/  FFMA R12, R49, R2, R12 ;  /* 0x00000002310c7223 */ /* 0x000fe2000000000c */
[----:B------:R-:W-:Y:S01]  /*71d0*/  LOP3.LUT R2, R63, 0xffff0000, RZ, 0xc0, !PT ;  /* 0xffff00003f027812 */ /* 0x000fe200078ec0ff */
[----:B------:R-:W-:Y:S01]  /*71e0*/  FFMA R13, R49, R3, R13 ;  /* 0x00000003310d7223 */ /* 0x000fe2000000000d */
[----:B------:R-:W-:Y:S01]  /*71f0*/  SHF.L.U32 R3, R69, 0x10, RZ ;  /* 0x0000001045037819 */ /* 0x000fe200000006ff */
[----:B------:R-:W-:Y:S01]  /*7200*/  FFMA R14, R49, R0, R14 ;  /* 0x00000000310e7223 */ /* 0x000fe2000000000e */
[C---:B------:R-:W-:Y:S01]  /*7210*/  SHF.L.U32 R0, R68.reuse, 0x10, RZ ;  /* 0x0000001044007819 */ /* 0x040fe200000006ff */
[----:B------:R-:W-:Y:S01]  /*7220*/  FMUL R19, R47, R19 ;  /* 0x000000132f137220 */ /* 0x000fe20000400000 */
[----:B------:R-:W-:Y:S01]  /*7230*/  F2FP.BF16.F32.PACK_AB R10, R13, R12 ;  /* 0x0000000c0d0a723e */ /* 0x000fe200000010ff */
[----:B------:R-:W-:Y:S01]  /*7240*/  FMUL R17, R47, R21 ;  /* 0x000000152f117220 */ /* 0x000fe20000400000 */
[----:B------:R-:W-:Y:S01]  /*7250*/  LOP3.LUT R5, R79, 0xffff0000, RZ, 0xc0, !PT ;  /* 0xffff00004f057812 */ /* 0x000fe200078ec0ff */
[C---:B------:R-:W-:Y:S01]  /*7260*/  FFMA R19, R49.reuse, R2, R19 ;  /* 0x0000000231137223 */ /* 0x040fe20000000013 */
[----:B------:R-:W-:Y:S01]  /*7270*/  LOP3.LUT R2, R68, 0xffff0000, RZ, 0xc0, !PT ;  /* 0xffff000044027812 */ /* 0x000fe200078ec0ff */
[----:B------:R1:W-:Y:S01]  /*7280*/  STS.128 [R100+0x2000], R52 ;  /* 0x0020003464007388 */ /* 0x0003e20000000c00 */
[----:B------:R-:W-:Y:S01]  /*7290*/  FFMA R16, R49, R0, R16 ;  /* 0x0000000031107223 */ /* 0x000fe20000000010 */
[----:B------:R-:W-:Y:S01]  /*72a0*/  LOP3.LUT R0, R69, 0xffff0000, RZ, 0xc0, !PT ;  /* 0xffff000045007812 */ /* 0x000fe200078ec0ff */
[----:B------:R-:W-:Y:S01]  /*72b0*/  FMUL R18, R47, R22 ;  /* 0x000000162f127220 */ /* 0x000fe20000400000 */
[----:B------:R-:W-:Y:S01]  /*72c0*/  F2FP.BF16.F32.PACK_AB R11, R19, R14 ;  /* 0x0000000e130b723e */ /* 0x000fe200000010ff */
[----:B------:R-:W-:Y:S01]  /*72d0*/  FMUL R23, R47, R23 ;  /* 0x000000172f177220 */ /* 0x000fe20000400000 */
[C---:B------:R-:W-:Y:S01]  /*72e0*/  FFMA R17, R49.reuse, R2, R17 ;  /* 0x0000000231117223 */ /* 0x040fe20000000011 */
[C---:B------:R-:W-:Y:S01]  /*72f0*/  SHF.L.U32 R2, R70.reuse, 0x10, RZ ;  /* 0x0000001046027819 */ /* 0x040fe200000006ff */
[----:B------:R-:W-:Y:S01]  /*7300*/  FFMA R18, R49, R3, R18 ;  /* 0x0000000331127223 */ /* 0x000fe20000000012 */
[----:B------:R-:W-:Y:S01]  /*7310*/  SHF.L.U32 R3, R71, 0x10, RZ ;  /* 0x0000001047037819 */ /* 0x000fe200000006ff */
[----:B------:R1:W-:Y:S01]  /*7320*/  STS.128 [R99+0x2010], R8 ;  /* 0x0020100863007388 */ /* 0x0003e20000000c00 */
[----:B------:R-:W-:Y:S01]  /*7330*/  F2FP.BF16.F32.PACK_AB R16, R17, R16 ;  /* 0x000000101110723e */ /* 0x000fe200000010ff */
[----:B------:R-:W-:Y:S01]  /*7340*/  FFMA R23, R49, R0, R23 ;  /* 0x0000000031177223 */ /* 0x000fe20000000017 */
[----:B------:R-:W-:Y:S01]  /*7350*/  LOP3.LUT R0, R70, 0xffff0000, RZ, 0xc0, !PT ;  /* 0xffff000046007812 */ /* 0x000fe200078ec0ff */
[C---:B------:R-:W-:Y:S01]  /*7360*/  FMUL R21, R47.reuse, R25 ;  /* 0x000000192f157220 */ /* 0x040fe20000400000 */
[----:B------:R-:W-:Y:S01]  /*7370*/  FMUL R22, R47, R26 ;  /* 0x0000001a2f167220 */ /* 0x000fe20000400000 */
[C---:B------:R-:W-:Y:S01]  /*7380*/  FFMA R20, R49.reuse, R2, R20 ;  /* 0x0000000231147223 */ /* 0x040fe20000000014 */
[C---:B------:R-:W-:Y:S01]  /*7390*/  SHF.L.U32 R2, R76.reuse, 0x10, RZ ;  /* 0x000000104c027819 */ /* 0x040fe200000006ff */
[----:B------:R-:W-:Y:S01]  /*73a0*/  FFMA R21, R49, R0, R21 ;  /* 0x0000000031157223 */ /* 0x000fe20000000015 */
[----:B------:R-:W-:Y:S01]  /*73b0*/  LOP3.LUT R0, R71, 0xffff0000, RZ, 0xc0, !PT ;  /* 0xffff000047007812 */ /* 0x000fe200078ec0ff */
[----:B------:R-:W-:Y:S01]  /*73c0*/  FFMA R22, R49, R3, R22 ;  /* 0x0000000331167223 */ /* 0x000fe20000000016 */
[C---:B------:R-:W-:Y:S01]  /*73d0*/  FMUL R27, R47.reuse, R27 ;  /* 0x0000001b2f1b7220 */ /* 0x040fe20000400000 */
[----:B------:R-:W-:Y:S01]  /*73e0*/  LOP3.LUT R3, R76, 0xffff0000, RZ, 0xc0, !PT ;  /* 0xffff00004c037812 */ /* 0x000fe200078ec0ff */
[C---:B------:R-:W-:Y:S01]  /*73f0*/  FMUL R25, R47.reuse, R29 ;  /* 0x0000001d2f197220 */ /* 0x040fe20000400000 */
[----:B------:R-:W-:Y:S01]  /*7400*/  FMUL R26, R47, R30 ;  /* 0x0000001e2f1a7220 */ /* 0x000fe20000400000 */
[C---:B------:R-:W-:Y:S01]  /*7410*/  FFMA R27, R49.reuse, R0, R27 ;  /* 0x00000000311b7223 */ /* 0x040fe2000000001b */
[----:B------:R-:W-:Y:S01]  /*7420*/  FFMA R24, R49, R2, R24 ;  /* 0x0000000231187223 */ /* 0x000fe20000000018 */
[----:B------:R-:W-:Y:S01]  /*7430*/  LOP3.LUT R0, R77, 0xffff0000, RZ, 0xc0, !PT ;  /* 0xffff00004d007812 */ /* 0x000fe200078ec0ff */
[----:B------:R-:W-:Y:S01]  /*7440*/  FFMA R25, R49, R3, R25 ;  /* 0x0000000331197223 */ /* 0x000fe20000000019 */
[----:B------:R-:W-:Y:S01]  /*7450*/  FMUL R31, R47, R31 ;  /* 0x0000001f2f1f7220 */ /* 0x000fe20000400000 */
[C---:B------:R-:W-:Y:S01]  /*7460*/  SHF.L.U32 R2, R78.reuse, 0x10, RZ ;  /* 0x000000104e027819 */ /* 0x040fe200000006ff */
[----:B------:R-:W-:Y:S01]  /*7470*/  FFMA R26, R49, R4, R26 ;  /* 0x00000004311a7223 */ /* 0x000fe2000000001a */
[----:B------:R-:W-:Y:S01]  /*7480*/  LOP3.LUT R3, R78, 0xffff0000, RZ, 0xc0, !PT ;  /* 0xffff00004e037812 */ /* 0x000fe200078ec0ff */
[----:B------:R-:W-:Y:S01]  /*7490*/  FMUL R29, R47, R33 ;  /* 0x000000212f1d7220 */ /* 0x000fe20000400000 */
[----:B------:R-:W-:Y:S01]  /*74a0*/  SHF.L.U32 R4, R79, 0x10, RZ ;  /* 0x000000104f047819 */ /* 0x000fe200000006ff */
[----:B------:R-:W-:Y:S01]  /*74b0*/  FMUL R30, R47, R34 ;  /* 0x000000222f1e7220 */ /* 0x000fe20000400000 */
[----:B------:R-:W-:Y:S01]  /*74c0*/  F2FP.BF16.F32.PACK_AB R17, R23, R18 ;  /* 0x000000121711723e */ /* 0x000fe200000010ff */
[----:B------:R-:W-:Y:S01]  /*74d0*/  FFMA R31, R49, R0, R31 ;  /* 0x00000000311f7223 */ /* 0x000fe2000000001f */
[----:B------:R-:W-:Y:S01]  /*74e0*/  FMUL R35, R47, R35 ;  /* 0x000000232f237220 */ /* 0x000fe20000400000 */
[----:B------:R-:W-:Y:S01]  /*74f0*/  F2FP.BF16.F32.PACK_AB R18, R21, R20 ;  /* 0x000000141512723e */ /* 0x000fe200000010ff */
[----:B------:R-:W-:Y:S01]  /*7500*/  FFMA R28, R49, R2, R28 ;  /* 0x00000002311c7223 */ /* 0x000fe2000000001c */
[----:B------:R-:W-:Y:S01]  /*7510*/  F2FP.BF16.F32.PACK_AB R19, R27, R22 ;  /* 0x000000161b13723e */ /* 0x000fe200000010ff */
[C---:B------:R-:W-:Y:S01]  /*7520*/  FFMA R29, R49.reuse, R3, R29 ;  /* 0x00000003311d7223 */ /* 0x040fe2000000001d */
[C---:B------:R-:W-:Y:S01]  /*7530*/  FFMA R30, R49.reuse, R4, R30 ;  /* 0x00000004311e7223 */ /* 0x040fe2000000001e */
[----:B------:R-:W-:Y:S01]  /*7540*/  FFMA R35, R49, R5, R35 ;  /* 0x0000000531237223 */ /* 0x000fe20000000023 */
[----:B------:R-:W-:Y:S01]  /*7550*/  F2FP.BF16.F32.PACK_AB R24, R25, R24 ;  /* 0x000000181918723e */ /* 0x000fe200000010ff */
[----:B------:R1:W-:Y:S01]  /*7560*/  STS.128 [R98+0x2020], R16 ;  /* 0x0020201062007388 */ /* 0x0003e20000000c00 */
[----:B------:R-:W-:Y:S02]  /*7570*/  F2FP.BF16.F32.PACK_AB R25, R31, R26 ;  /* 0x0000001a1f19723e */ /* 0x000fe400000010ff */
[----:B------:R-:W-:Y:S02]  /*7580*/  F2FP.BF16.F32.PACK_AB R26, R29, R28 ;  /* 0x0000001c1d1a723e */ /* 0x000fe400000010ff */
[----:B------:R-:W-:Y:S02]  /*7590*/  F2FP.BF16.F32.PACK_AB R27, R35, R30 ;  /* 0x0000001e231b723e */ /* 0x000fe400000010ff */
[----:B------:R-:W-:Y:S02]  /*75a0*/  LEA R0, R65, UR48, 0x3 ;  /* 0x0000003041007c11 */ /* 0x000fe4000f8e18ff */
[----:B------:R-:W-:Y:S01]  /*75b0*/  @P6 SHF.L.U32 R2, R97, 0x1f, RZ ;  /* 0x0000001f61026819 */ /* 0x000fe200000006ff */
        /* <DEDUP_REMOVED lines=9> */
[----:B------:R-:W-:Y:S02]  /*7650*/  UIADD3 UR8, UP0, UPT, UR52, 0x680, URZ ;  /* 0x0000068034087890 */ /* 0x000fe4000ff1e0ff */
[----:B------:R-:W-:Y:S02]  /*7660*/  UIADD3 UR5, UPT, UPT, UR41, 0x20, URZ ;  /* 0x0000002029057890 */ /* 0x000fe4000fffe0ff */
[----:B------:R-:W-:Y:S02]  /*7670*/  UIADD3 UR4, UPT, UPT, UR48, 0x2200, URZ ;  /* 0x0000220030047890 */ /* 0x000fe4000fffe0ff */
[----:B------:R-:W-:Y:S01]  /*7680*/  UIADD3.X UR9, UPT, UPT, URZ, UR53, URZ, UP0, !UPT ;  /* 0x00000035ff097290 */ /* 0x000fe200087fe4ff */
[----:B------:R-:W-:Y:S01]  /*7690*/  UMOV UR6, UR42 ;  /* 0x0000002a00067c82 */ /* 0x000fe20008000000 */
[----:B------:R-:W-:Y:S07]  /*76a0*/  UMOV UR7, UR36 ;  /* 0x0000002400077c82 */ /* 0x000fee0008000000 */
[----:B------:R2:W-:Y:S01]  /*76b0*/  UTMASTG.3D [UR4], [UR8] ;  /* 0x00000004080073b5 */ /* 0x0005e20008010000 */
[----:B------:R0:W-:Y:S01]  /*76c0*/  UTMACMDFLUSH ;  /* 0x00000000000079b7 */ /* 0x0001e20000000000 */
[----:B--2---:R-:W-:Y:S04]  /*76d0*/  DEPBAR.LE SB0, 0x1 ;  /* 0x000080400000791a */ /* 0x004fe80000000000 */
.L_x_117:
[----:B------:R-:W-:Y:S05]  /*76e0*/  BSYNC.RECONVERGENT B0 ;  /* 0x0000000000007941 */ /* 0x000fea0003800200 */
.L_x_116:
[----:B------:R-:W-:Y:S01]  /*76f0*/  BAR.SYNC.DEFER_BLOCKING 0x1, 0x80 ;  /* 0x0042000000007b1d */ /* 0x000fe20000010000 */
[----:B------:R-:W-:Y:S04]  /*7700*/  UIADD3 UR40, UPT, UPT, UR51, 0x1, URZ ;  /* 0x0000000133287890 */ /* 0x000fe8000fffe0ff */
[----:B------:R-:W-:Y:S04]  /*7710*/  UISETP.NE.AND UP0, UPT, UR40, 0x4, UPT ;  /* 0x000000042800788c */ /* 0x000fe8000bf05270 */
[----:B------:R-:W-:Y:S01]  /*7720*/  USEL UR40, UR40, URZ, UP0 ;  /* 0x000000ff28287287 */ /* 0x000fe20008000000 */
[----:B------:R2:W-:Y:S01]  /*7730*/  @P6 SYNCS.ARRIVE.TRANS64.RED.A1T0 RZ, [R72+URZ], RZ ;  /* 0x000000ff48ff69a7 */ /* 0x0005e200081004ff */
[----:B------:R-:W-:Y:S01]  /*7740*/  BSSY B1, `(.L_x_118) ;  /* 0x0000017000017945 */ /* 0x000fe20003800000 */
[----:B------:R-:W4:Y:S02]  /*7750*/  @P6 SYNCS.PHASECHK.TRANS64.TRYWAIT P0, [R0+URZ+0xc0], R2 ;  /* 0x0000c002000065a7 */ /* 0x000f2400080011ff */
[----:B----4-:R-:W-:Y:S01]  /*7760*/  @P6 SEL R66, RZ, 0x1, !P0 ;  /* 0x00000001ff426807 */ /* 0x010fe20004000000 */
[----:B--2---:R-:W-:Y:S06]  /*7770*/  @!P6 BRA `(.L_x_119) ;  /* 0x00000000004ce947 */ /* 0x004fec0003800000 */
        /* <DEDUP_REMOVED lines=9> */
[----:B------:R-:W-:Y:S04]  /*7810*/  SHF.L.U32 R6, R97, 0x1f, RZ ;  /* 0x0000001f61067819 */ /* 0x000fe800000006ff */
[----:B------:R-:W2:Y:S02]  /*7820*/  SYNCS.PHASECHK.TRANS64.TRYWAIT P0, [R0+URZ+0xc0], R6 ;  /* 0x0000c006000075a7 */ /* 0x000ea400080011ff */
[----:B--2---:R-:W-:Y:S05]  /*7830*/  @!P0 BRA `(.L_x_122) ;  /* 0x0000002800248947 */ /* 0x004fea0003800000 */
.L_x_121:
[----:B------:R-:W-:Y:S05]  /*7840*/  BSYNC B0 ;  /* 0x0000000000007941 */ /* 0x000fea0003800000 */
.L_x_120:
[----:B------:R-:W-:Y:S02]  /*7850*/  ISETP.NE.AND P0, PT, R67, RZ, PT ;  /* 0x000000ff4300720c */ /* 0x000fe40003f05270 */
[----:B------:R-:W-:Y:S11]  /*7860*/  IADD3 R65, PT, PT, R65, 0x1, RZ ;  /* 0x0000000141417810 */ /* 0x000ff60007ffe0ff */
[----:B------:R4:W1:Y:S04]  /*7870*/  @P0 LDS.128 R56, [R5] ;  /* 0x0000000005380984 */ /* 0x0008680000000c00 */
[----:B------:R4:W1:Y:S04]  /*7880*/  @P0 LDS.128 R60, [R4+0x10] ;  /* 0x00001000043c0984 */ /* 0x0008680000000c00 */
[----:B------:R4:W1:Y:S04]  /*7890*/  @P0 LDS.128 R68, [R3+0x20] ;  /* 0x0000200003440984 */ /* 0x0008680000000c00 */
[----:B------:R4:W1:Y:S02]  /*78a0*/  @P0 LDS.128 R76, [R2+0x30] ;  /* 0x00003000024c0984 */ /* 0x0008640000000c00 */
.L_x_119:
[----:B------:R-:W-:Y:S05]  /*78b0*/  BSYNC B1 ;  /* 0x0000000000017941 */ /* 0x000fea0003800000 */
.L_x_118:
        /* <DEDUP_REMOVED lines=21> */
.L_x_123:
        /* <DEDUP_REMOVED lines=146> */
.L_x_125:
[----:B------:R-:W-:Y:S05]  /*8330*/  BSYNC.RECONVERGENT B0 ;  /* 0x0000000000007941 */ /* 0x000fea0003800200 */
.L_x_124:
        /* <DEDUP_REMOVED lines=21> */
.L_x_129:
[----:B------:R-:W-:Y:S05]  /*8490*/  BSYNC B0 ;  /* 0x0000000000007941 */ /* 0x000fea0003800000 */
.L_x_128:
[----:B------:R-:W-:Y:S11]  /*84a0*/  ISETP.NE.AND P0, PT, R67, RZ, PT ;  /* 0x000000ff4300720c */ /* 0x000ff60003f05270 */
[----:B------:R-:W-:Y:S02]  /*84b0*/  @!UPT UIADD3 URZ, UPT, UPT, URZ, URZ, URZ ;  /* 0x000000fffffff290 */ /* 0x000fe4000fffe0ff */
[----:B------:R4:W1:Y:S04]  /*84c0*/  @P0 LDS.128 R56, [R4] ;  /* 0x0000000004380984 */ /* 0x0008680000000c00 */
[----:B------:R4:W1:Y:S04]  /*84d0*/  @P0 LDS.128 R60, [R3+0x10] ;  /* 0x00001000033c0984 */ /* 0x0008680000000c00 */
[----:B------:R4:W1:Y:S04]  /*84e0*/  @P0 LDS.128 R68, [R2+0x20] ;  /* 0x0000200002440984 */ /* 0x0008680000000c00 */
[----:B------:R4:W1:Y:S02]  /*84f0*/  @P0 LDS.128 R76, [R65+0x30] ;  /* 0x00003000414c0984 */ /* 0x0008640000000c00 */
.L_x_127:
[----:B------:R-:W-:Y:S05]  /*8500*/  BSYNC B1 ;  /* 0x0000000000017941 */ /* 0x000fea0003800000 */
.L_x_126:
        /* <DEDUP_REMOVED lines=21> */
.L_x_131:
[----:B------:R-:W-:Y:S01]  /*8660*/  ISETP.NE.AND P0, PT, R102, RZ, PT ;  /* 0x000000ff6600720c */ /* 0x000fe20003f05270 */
[----:B------:R-:W-:Y:S05]  /*8670*/  WARPSYNC.ALL ;  /* 0x0000000000007948 */ /* 0x000fea0003800000 */
[----:B------:R-:W-:Y:S01]  /*8680*/  R2UR UR4, R48 ;  /* 0x00000000300472ca */ /* 0x000fe200000e0000 */
[----:B------:R-:W-:Y:S01]  /*8690*/  BSSY.RECONVERGENT B0, `(.L_x_132) ;  /* 0x000008c000007945 */ /* 0x000fe20003800200 */
[----:B------:R-:W-:Y:S02]  /*86a0*/  R2UR UR5, R64 ;  /* 0x00000000400572ca */ /* 0x000fe400000e0000 */
[C---:B-1----:R-:W-:Y:S02]  /*86b0*/  SHF.L.U32 R0, R56.reuse, 0x10, RZ ;  /* 0x0000001038007819 */ /* 0x042fe400000006ff */
[----:B----4-:R-:W-:Y:S02]  /*86c0*/  LOP3.LUT R2, R56, 0xffff0000, RZ, 0xc0, !PT ;  /* 0xffff000038027812 */ /* 0x010fe400078ec0ff */
[C---:B------:R-:W-:Y:S02]  /*86d0*/  SHF.L.U32 R3, R57.reuse, 0x10, RZ ;  /* 0x0000001039037819 */ /* 0x040fe400000006ff */
[----:B------:R-:W-:Y:S02]  /*86e0*/  LOP3.LUT R48, R57, 0xffff0000, RZ, 0xc0, !PT ;  /* 0xffff000039307812 */ /* 0x000fe400078ec0ff */
[C---:B------:R-:W-:Y:S01]  /*86f0*/  SHF.L.U32 R50, R58.reuse, 0x10, RZ ;  /* 0x000000103a327819 */ /* 0x040fe200000006ff */
[----:B------:R-:W1:Y:S01]  /*8700*/  LDTM.x32 R4, tmem[UR4+0x60] ;  /* 0x00006004000479ee */ /* 0x000e6200082c0000 */
[----:B------:R-:W-:Y:S01]  /*8710*/  LOP3.LUT R51, R58, 0xffff0000, RZ, 0xc0, !PT ;  /* 0xffff00003a337812 */ /* 0x000fe200078ec0ff */
[----:B------:R-:W-:Y:S01]  /*8720*/  NOP ;  /* 0x0000000000007918 */ /* 0x000fe20000000000 */
[C---:B------:R-:W-:Y:S01]  /*8730*/  SHF.L.U32 R52, R59.reuse, 0x10, RZ ;  /* 0x000000103b347819 */ /* 0x040fe200000006ff */
[----:B------:R-:W-:Y:S01]  /*8740*/  UIADD3 UR5, UPT, UPT, UR5, 0x150, URZ ;  /* 0x0000015005057890 */ /* 0x000fe2000fffe0ff */
[----:B------:R-:W-:Y:S02]  /*8750*/  LOP3.LUT R53, R59, 0xffff0000, RZ, 0xc0, !PT ;  /* 0xffff00003b357812 */ /* 0x000fe400078ec0ff */
[C---:B------:R-:W-:Y:S01]  /*8760*/  SHF.L.U32 R54, R60.reuse, 0x10, RZ ;  /* 0x000000103c367819 */ /* 0x040fe200000006ff */
[----:B------:R-:W-:Y:S01]  /*8770*/  UPRMT UR5, UR37, 0x654, UR5 ;  /* 0x0000065425057896 */ /* 0x000fe20008000005 */
[----:B------:R-:W-:Y:S02]  /*8780*/  LOP3.LUT R55, R60, 0xffff0000, RZ, 0xc0, !PT ;  /* 0xffff00003c377812 */ /* 0x000fe400078ec0ff */
[C---:B------:R-:W-:Y:S02]  /*8790*/  SHF.L.U32 R56, R61.reuse, 0x10, RZ ;  /* 0x000000103d387819 */ /* 0x040fe400000006ff */
[----:B------:R-:W-:Y:S02]  /*87a0*/  LOP3.LUT R57, R61, 0xffff0000, RZ, 0xc0, !PT ;  /* 0xffff00003d397812 */ /* 0x000fe400078ec0ff */
[C---:B------:R-:W-:Y:S02]  /*87b0*/  SHF.L.U32 R58, R62.reuse, 0x10, RZ ;  /* 0x000000103e3a7819 */ /* 0x040fe400000006ff */
[----:B------:R-:W-:Y:S01]  /*87c0*/  LOP3.LUT R59, R62, 0xffff0000, RZ, 0xc0, !PT ;  /* 0xffff00003e3b7812 */ /* 0x000fe200078ec0ff */
[----:B-1----:R-:W-:Y:S01]  /*87d0*/  SYNCS.ARRIVE.TRANS64.RED.A1T0 RZ, [UR5], RZ ;  /* 0x000000ffffff79a7 */ /* 0x002fe20008100405 */
[C---:B------:R-:W-:Y:S02]  /*87e0*/  SHF.L.U32 R60, R63.reuse, 0x10, RZ ;  /* 0x000000103f3c7819 */ /* 0x040fe400000006ff */
[----:B------:R-:W-:Y:S02]  /*87f0*/  LOP3.LUT R61, R63, 0xffff0000, RZ, 0xc0, !PT ;  /* 0xffff00003f3d7812 */ /* 0x000fe400078ec0ff */
[C---:B------:R-:W-:Y:S01]  /*8800*/  SHF.L.U32 R62, R68.reuse, 0x10, RZ ;  /* 0x00000010443e7819 */ /* 0x040fe200000006ff */
[C---:B------:R-:W-:Y:S01]  /*8810*/  FMUL R4, R47.reuse, R4 ;  /* 0x000000042f047220 */ /* 0x040fe20000400000 */
[C---:B------:R-:W-:Y:S01]  /*8820*/  FMUL R5, R47.reuse, R5 ;  /* 0x000000052f057220 */ /* 0x040fe20000400000 */
[----:B------:R-:W-:Y:S01]  /*8830*/  FMUL R6, R47, R6 ;  /* 0x000000062f067220 */ /* 0x000fe20000400000 */
[----:B------:R-:W-:Y:S01]  /*8840*/  LOP3.LUT R63, R68, 0xffff0000, RZ, 0xc0, !PT ;  /* 0xffff0000443f7812 */ /* 0x000fe200078ec0ff */
[C---:B------:R-:W-:Y:S01]  /*8850*/  FFMA R4, R49.reuse, R0, R4 ;  /* 0x0000000031047223 */ /* 0x040fe20000000004 */
[----:B------:R-:W-:Y:S01]  /*8860*/  FFMA R5, R49, R2, R5 ;  /* 0x0000000231057223 */ /* 0x000fe20000000005 */
[----:B------:R-:W-:Y:S01]  /*8870*/  SHF.L.U32 R64, R69, 0x10, RZ ;  /* 0x0000001045407819 */ /* 0x000fe200000006ff */
[----:B------:R-:W-:Y:S01]  /*8880*/  FFMA R6, R49, R3, R6 ;  /* 0x0000000331067223 */ /* 0x000fe20000000006 */
[----:B------:R-:W-:Y:S01]  /*8890*/  FMUL R7, R47, R7 ;  /* 0x000000072f077220 */ /* 0x000fe20000400000 */
[----:B------:R-:W-:Y:S01]  /*88a0*/  LOP3.LUT R65, R69, 0xffff0000, RZ, 0xc0, !PT ;  /* 0xffff000045417812 */ /* 0x000fe200078ec0ff */
[----:B------:R-:W-:Y:S01]  /*88b0*/  FMUL R8, R47, R8 ;  /* 0x000000082f087220 */ /* 0x000fe20000400000 */
[----:B------:R-:W-:Y:S01]  /*88c0*/  F2FP.BF16.F32.PACK_AB R4, R5, R4 ;  /* 0x000000040504723e */ /* 0x000fe200000010ff */
[----:B------:R-:W-:Y:S01]  /*88d0*/  FFMA R7, R49, R48, R7 ;  /* 0x0000003031077223 */ /* 0x000fe20000000007 */
[----:B------:R-:W-:Y:S01]  /*88e0*/  FMUL R9, R47, R9 ;  /* 0x000000092f097220 */ /* 0x000fe20000400000 */
[----:B------:R-:W-:Y:S01]  /*88f0*/  FFMA R8, R49, R50, R8 ;  /* 0x0000003231087223 */ /* 0x000fe20000000008 */
[C---:B------:R-:W-:Y:S01]  /*8900*/  SHF.L.U32 R66, R70.reuse, 0x10, RZ ;  /* 0x0000001046427819 */ /* 0x040fe200000006ff */
[----:B------:R-:W-:Y:S01]  /*8910*/  FMUL R0, R47, R10 ;  /* 0x0000000a2f007220 */ /* 0x000fe20000400000 */
[----:B------:R-:W-:Y:S01]  /*8920*/  F2FP.BF16.F32.PACK_AB R5, R7, R6 ;  /* 0x000000060705723e */ /* 0x000fe200000010ff */
[----:B------:R-:W-:Y:S01]  /*8930*/  FFMA R9, R49, R51, R9 ;  /* 0x0000003331097223 */ /* 0x000fe20000000009 */
[----:B------:R-:W-:Y:S01]  /*8940*/  FMUL R2, R47, R11 ;  /* 0x0000000b2f027220 */ /* 0x000fe20000400000 */
[----:B------:R-:W-:Y:S01]  /*8950*/  FFMA R0, R49, R52, R0 ;  /* 0x0000003431007223 */ /* 0x000fe20000000000 */
[----:B------:R-:W-:Y:S01]  /*8960*/  LOP3.LUT R67, R70, 0xffff0000, RZ, 0xc0, !PT ;  /* 0xffff000046437812 */ /* 0x000fe200078ec0ff */
[----:B------:R-:W-:Y:S01]  /*8970*/  FMUL R3, R47, R12 ;  /* 0x0000000c2f037220 */ /* 0x000fe20000400000 */
[----:B------:R-:W-:Y:S01]  /*8980*/  F2FP.BF16.F32.PACK_AB R6, R9, R8 ;  /* 0x000000080906723e */ /* 0x000fe200000010ff */
[----:B------:R-:W-:Y:S01]  /*8990*/  FFMA R2, R49, R53, R2 ;  /* 0x0000003531027223 */ /* 0x000fe20000000002 */
[----:B------:R-:W-:Y:S01]  /*89a0*/  FMUL R10, R47, R13 ;  /* 0x0000000d2f0a7220 */ /* 0x000fe20000400000 */
[----:B------:R-:W-:Y:S01]  /*89b0*/  FFMA R3, R49, R54, R3 ;  /* 0x0000003631037223 */ /* 0x000fe20000000003 */
[----:B------:R-:W-:Y:S01]  /*89c0*/  SHF.L.U32 R68, R71, 0x10, RZ ;  /* 0x0000001047447819 */ /* 0x000fe200000006ff */
[----:B------:R-:W-:Y:S01]  /*89d0*/  FMUL R11, R47, R14 ;  /* 0x0000000e2f0b7220 */ /* 0x000fe20000400000 */
[----:B------:R-:W-:Y:S01]  /*89e0*/  F2FP.BF16.F32.PACK_AB R7, R2, R0 ;  /* 0x000000000207723e */ /* 0x000fe200000010ff */
[----:B------:R-:W-:Y:S01]  /*89f0*/  FFMA R10, R49, R55, R10 ;  /* 0x00000037310a7223 */ /* 0x000fe2000000000a */
[C---:B------:R-:W-:Y:S01]  /*8a00*/  FMUL R15, R47.reuse, R15 ;  /* 0x0000000f2f0f7220 */ /* 0x040fe20000400000 */
[C---:B------:R-:W-:Y:S01]  /*8a10*/  FMUL R12, R47.reuse, R16 ;  /* 0x000000102f0c7220 */ /* 0x040fe20000400000 */
[----:B------:R-:W-:Y:S01]  /*8a20*/  FMUL R13, R47, R17 ;  /* 0x000000112f0d7220 */ /* 0x000fe20000400000 */
[----:B------:R1:W-:Y:S01]  /*8a30*/  STS.128 [R100+0x6000], R4 ;  /* 0x0060000464007388 */ /* 0x0003e20000000c00 */
[----:B------:R-:W-:Y:S01]  /*8a40*/  LOP3.LUT R69, R71, 0xffff0000, RZ, 0xc0, !PT ;  /* 0xffff000047457812 */ /* 0x000fe200078ec0ff */
[C---:B------:R-:W-:Y:S01]  /*8a50*/  FFMA R11, R49.reuse, R56, R11 ;  /* 0x00000038310b7223 */ /* 0x040fe2000000000b */
[----:B------:R-:W-:Y:S01]  /*8a60*/  SHF.L.U32 R70, R76, 0x10, RZ ;  /* 0x000000104c467819 */ /* 0x000fe200000006ff */
[C---:B------:R-:W-:Y:S01]  /*8a70*/  FFMA R15, R49.reuse, R57, R15 ;  /* 0x00000039310f7223 */ /* 0x040fe2000000000f */
[----:B------:R-:W-:Y:S01]  /*8a80*/  F2FP.BF16.F32.PACK_AB R8, R10, R3 ;  /* 0x000000030a08723e */ /* 0x000fe200000010ff */
[C---:B------:R-:W-:Y:S01]  /*8a90*/  FFMA R12, R49.reuse, R58, R12 ;  /* 0x0000003a310c7223 */ /* 0x040fe2000000000c */
[----:B------:R-:W-:Y:S01]  /*8aa0*/  FFMA R13, R49, R59, R13 ;  /* 0x0000003b310d7223 */ /* 0x000fe2000000000d */
[C---:B------:R-:W-:Y:S01]  /*8ab0*/  FMUL R14, R47.reuse, R18 ;  /* 0x000000122f0e7220 */ /* 0x040fe20000400000 */
[C---:B------:R-:W-:Y:S01]  /*8ac0*/  FMUL R19, R47.reuse, R19 ;  /* 0x000000132f137220 */ /* 0x040fe20000400000 */
[C---:B------:R-:W-:Y:S01]  /*8ad0*/  FMUL R16, R47.reuse, R20 ;  /* 0x000000142f107220 */ /* 0x040fe20000400000 */
[----:B------:R-:W-:Y:S01]  /*8ae0*/  FMUL R17, R47, R21 ;  /* 0x000000152f117220 */ /* 0x000fe20000400000 */
[----:B------:R-:W-:Y:S01]  /*8af0*/  FFMA R14, R49, R60, R14 ;  /* 0x0000003c310e7223 */ /* 0x000fe2000000000e */
        /* <DEDUP_REMOVED lines=9> */
[----:B------:R-:W-:Y:S01]  /*8b90*/  F2FP.BF16.F32.PACK_AB R9, R15, R11 ;  /* 0x0000000b0f09723e */ /* 0x000fe200000010ff */
[----:B------:R-:W-:Y:S01]  /*8ba0*/  FFMA R23, R49, R65, R23 ;  /* 0x0000004131177223 */ /* 0x000fe20000000017 */
[----:B------:R-:W-:Y:S01]  /*8bb0*/  FMUL R27, R47, R27 ;  /* 0x0000001b2f1b7220 */ /* 0x000fe20000400000 */
[----:B------:R-:W-:Y:S01]  /*8bc0*/  F2FP.BF16.F32.PACK_AB R10, R13, R12 ;  /* 0x0000000c0d0a723e */ /* 0x000fe200000010ff */
[----:B------:R-:W-:Y:S01]  /*8bd0*/  FFMA R20, R49, R66, R20 ;  /* 0x0000004231147223 */ /* 0x000fe20000000014 */
[----:B------:R-:W-:Y:S01]  /*8be0*/  F2FP.BF16.F32.PACK_AB R11, R19, R14 ;  /* 0x0000000e130b723e */ /* 0x000fe200000010ff */
[----:B------:R-:W-:Y:S01]  /*8bf0*/  FMUL R24, R47, R28 ;  /* 0x0000001c2f187220 */ /* 0x000fe20000400000 */
[----:B------:R-:W-:Y:S01]  /*8c00*/  LOP3.LUT R71, R76, 0xffff0000, RZ, 0xc0, !PT ;  /* 0xffff00004c477812 */ /* 0x000fe200078ec0ff */
[----:B------:R-:W-:Y:S01]  /*8c10*/  FFMA R21, R49, R67, R21 ;  /* 0x0000004331157223 */ /* 0x000fe20000000015 */
[----:B------:R-:W-:Y:S01]  /*8c20*/  SHF.L.U32 R72, R77, 0x10, RZ ;  /* 0x000000104d487819 */ /* 0x000fe200000006ff */
[----:B------:R1:W-:Y:S01]  /*8c30*/  STS.128 [R99+0x6010], R8 ;  /* 0x0060100863007388 */ /* 0x0003e20000000c00 */
[----:B------:R-:W-:Y:S01]  /*8c40*/  FMUL R25, R47, R29 ;  /* 0x0000001d2f197220 */ /* 0x000fe20000400000 */
[----:B------:R-:W-:Y:S01]  /*8c50*/  FFMA R22, R49, R68, R22 ;  /* 0x0000004431167223 */ /* 0x000fe20000000016 */
[----:B------:R-:W-:Y:S01]  /*8c60*/  LOP3.LUT R73, R77, 0xffff0000, RZ, 0xc0, !PT ;  /* 0xffff00004d497812 */ /* 0x000fe200078ec0ff */
[----:B------:R-:W-:Y:S01]  /*8c70*/  FMUL R26, R47, R30 ;  /* 0x0000001e2f1a7220 */ /* 0x000fe20000400000 */
[----:B------:R-:W-:Y:S01]  /*8c80*/  FFMA R27, R49, R69, R27 ;  /* 0x00000045311b7223 */ /* 0x000fe2000000001b */
[C---:B------:R-:W-:Y:S01]  /*8c90*/  SHF.L.U32 R74, R78.reuse, 0x10, RZ ;  /* 0x000000104e4a7819 */ /* 0x040fe200000006ff */
[----:B------:R-:W-:Y:S01]  /*8ca0*/  FMUL R31, R47, R31 ;  /* 0x0000001f2f1f7220 */ /* 0x000fe20000400000 */
[----:B------:R-:W-:Y:S01]  /*8cb0*/  FFMA R24, R49, R70, R24 ;  /* 0x0000004631187223 */ /* 0x000fe20000000018 */
[----:B------:R-:W-:Y:S01]  /*8cc0*/  LOP3.LUT R75, R78, 0xffff0000, RZ, 0xc0, !PT ;  /* 0xffff00004e4b7812 */ /* 0x000fe200078ec0ff */
[----:B------:R-:W-:Y:S01]  /*8cd0*/  FMUL R28, R47, R32 ;  /* 0x000000202f1c7220 */ /* 0x000fe20000400000 */
[----:B------:R-:W-:Y:S01]  /*8ce0*/  FFMA R25, R49, R71, R25 ;  /* 0x0000004731197223 */ /* 0x000fe20000000019 */
[----:B------:R-:W-:Y:S01]  /*8cf0*/  SHF.L.U32 R76, R79, 0x10, RZ ;  /* 0x000000104f4c7819 */ /* 0x000fe200000006ff */
[----:B------:R-:W-:Y:S01]  /*8d00*/  FMUL R29, R47, R33 ;  /* 0x000000212f1d7220 */ /* 0x000fe20000400000 */
[----:B------:R-:W-:Y:S01]  /*8d10*/  F2FP.BF16.F32.PACK_AB R16, R17, R16 ;  /* 0x000000101110723e */ /* 0x000fe200000010ff */
[----:B------:R-:W-:Y:S01]  /*8d20*/  FFMA R26, R49, R72, R26 ;  /* 0x00000048311a7223 */ /* 0x000fe2000000001a */
[----:B------:R-:W-:Y:S01]  /*8d30*/  LOP3.LUT R77, R79, 0xffff0000, RZ, 0xc0, !PT ;  /* 0xffff00004f4d7812 */ /* 0x000fe200078ec0ff */
        /* <DEDUP_REMOVED lines=33> */
.L_x_133:
[----:B------:R-:W-:Y:S05]  /*8f50*/  BSYNC.RECONVERGENT B0 ;  /* 0x0000000000007941 */ /* 0x000fea0003800200 */
.L_x_132:
[----:B------:R-:W-:Y:S01]  /*8f60*/  BAR.SYNC.DEFER_BLOCKING 0x1, 0x80 ;  /* 0x0042000000007b1d */ /* 0x000fe20000010000 */
[----:B------:R-:W-:Y:S01]  /*8f70*/  UISETP.NE.AND UP0, UPT, UR49, -0x4, UPT ;  /* 0xfffffffc3100788c */ /* 0x000fe2000bf05270 */
[----:B------:R-:W-:Y:S08]  /*8f80*/  IADD3 R45, PT, PT, R45, 0x1, RZ ;  /* 0x000000012d2d7810 */ /* 0x000ff00007ffe0ff */
[----:B------:R-:W-:Y:S05]  /*8f90*/  BRA.U !UP0, `(.L_x_134) ;  /* 0x0000000108287547 */ /* 0x000fea000b800000 */
[----:B------:R-:W-:Y:S01]  /*8fa0*/  ISETP.NE.AND P0, PT, R107, RZ, PT ;  /* 0x000000ff6b00720c */ /* 0x000fe20003f05270 */
[----:B------:R-:W-:Y:S01]  /*8fb0*/  IMAD.U32 R2, RZ, RZ, UR51 ;  /* 0x00000033ff027e24 */ /* 0x000fe2000f8e00ff */
[----:B------:R-:W-:Y:S01]  /*8fc0*/  UIADD3 UR51, UPT, UPT, UR51, 0x1, URZ ;  /* 0x0000000133337890 */ /* 0x000fe2000fffe0ff */
[----:B------:R-:W-:Y:S03]  /*8fd0*/  IMAD.U32 R0, RZ, RZ, UR37 ;  /* 0x00000025ff007e24 */ /* 0x000fe6000f8e00ff */
[----:B------:R-:W-:Y:S04]  /*8fe0*/  UISETP.NE.AND UP0, UPT, UR51, 0x4, UPT ;  /* 0x000000043300788c */ /* 0x000fe8000bf05270 */
[----:B------:R-:W-:Y:S03]  /*8ff0*/  USEL UR51, UR51, URZ, UP0 ;  /* 0x000000ff33337287 */ /* 0x000fe60008000000 */
[----:B------:R-:W-:Y:S05]  /*9000*/  @P0 LEA R2, R2, UR48, 0x3 ;  /* 0x0000003002020c11 */ /* 0x000fea000f8e18ff */
[----:B------:R-:W-:Y:S05]  /*9010*/  @P0 VIADD R2, R2, 0xe0 ;  /* 0x000000e002020836 */ /* 0x000fea0000000000 */
[----:B------:R-:W-:Y:S04]  /*9020*/  @P0 PRMT R0, R0, 0x654, R2 ;  /* 0x0000065400000816 */ /* 0x000fe80000000002 */
[----:B------:R2:W-:Y:S03]  /*9030*/  @P0 SYNCS.ARRIVE.TRANS64.RED.A1T0 RZ, [R0+URZ], RZ ;  /* 0x000000ff00ff09a7 */ /* 0x0005e600081004ff */
.L_x_134:
[----:B------:R-:W-:Y:S01]  /*9040*/  ISETP.NE.AND P2, PT, R103, RZ, PT ;  /* 0x000000ff6700720c */ /* 0x000fe20003f45270 */
[----:B------:R-:W-:Y:S01]  /*9050*/  UIADD3 UR49, UPT, UPT, UR49, 0x4, URZ ;  /* 0x0000000431317890 */ /* 0x000fe2000fffe0ff */
[----:B------:R-:W-:Y:S01]  /*9060*/  ISETP.NE.AND P0, PT, R105, 0x2, PT ;  /* 0x000000026900780c */ /* 0x000fe20003f05270 */
[----:B------:R-:W-:Y:S01]  /*9070*/  IMAD.IADD R14, R43, 0x1, R86 ;  /* 0x000000012b0e7824 */ /* 0x000fe200078e0256 */
[----:B------:R-:W-:Y:S01]  /*9080*/  ISETP.NE.AND P1, PT, R45, 0x4, PT ;  /* 0x000000042d00780c */ /* 0x000fe20003f25270 */
[----:B------:R-:W-:Y:S01]  /*9090*/  IMAD.IADD R15, R44, 0x1, R87 ;  /* 0x000000012c0f7824 */ /* 0x000fe200078e0257 */
[----:B------:R-:W-:Y:S02]  /*90a0*/  SEL R2, RZ, 0x1, P0 ;  /* 0x00000001ff027807 */ /* 0x000fe40000000000 */
[----:B--2---:R-:W-:Y:S02]  /*90b0*/  SEL R0, RZ, 0x1, P1 ;  /* 0x00000001ff007807 */ /* 0x004fe40000800000 */
[----:B------:R-:W-:Y:S02]  /*90c0*/  LOP3.LUT R95, R95, R2, RZ, 0x3c, !PT ;  /* 0x000000025f5f7212 */ /* 0x000fe400078e3cff */
[----:B------:R-:W-:Y:S02]  /*90d0*/  LOP3.LUT R96, R96, R0, RZ, 0x3c, !PT ;  /* 0x0000000060607212 */ /* 0x000fe400078e3cff */
[----:B------:R-:W-:Y:S02]  /*90e0*/  @P2 R2UR UR36, R94 ;  /* 0x000000005e2422ca */ /* 0x000fe400000e0000 */
[----:B------:R-:W-:Y:S02]  /*90f0*/  SEL R105, R105, RZ, P0 ;  /* 0x000000ff69697207 */ /* 0x000fe40000000000 */
[----:B------:R-:W-:Y:S01]  /*9100*/  SEL R45, R45, RZ, P1 ;  /* 0x000000ff2d2d7207 */ /* 0x000fe20000800000 */
[----:B------:R-:W-:Y:S10]  /*9110*/  @P2 BRA `(.L_x_135) ;  /* 0xffffffc000502947 */ /* 0x000ff4000383ffff */
[----:B------:R-:W-:-:S09]  /*9120*/  UISETP.NE.AND UP0, UPT, UR50, URZ, UPT ;  /* 0x000000ff3200728c */ /* 0x000fd2000bf05270 */
[----:B------:R-:W-:Y:S05]  /*9130*/  BRA.U !UP0, `(.L_x_136) ;  /* 0x0000000108487547 */ /* 0x000fea000b800000 */
[----:B------:R-:W2:Y:S02]  /*9140*/  LDCU.64 UR4, c[0x0][0x890] ;  /* 0x00011200ff0477ac */ /* 0x000ea40008000a00 */
[----:B--2---:R-:W-:-:S04]  /*9150*/  UISETP.NE.U32.AND UP0, UPT, UR4, URZ, UPT ;  /* 0x000000ff0400728c */ /* 0x004fc8000bf05070 */
[----:B------:R-:W-:-:S09]  /*9160*/  UISETP.NE.AND.EX UP0, UPT, UR5, URZ, UPT, UP0 ;  /* 0x000000ff0500728c */ /* 0x000fd2000bf05300 */
[----:B------:R-:W-:Y:S05]  /*9170*/  BRA.U UP0, `(.L_x_137) ;  /* 0x00000001000c7547 */ /* 0x000fea000b800000 */
[----:B------:R-:W-:-:S13]  /*9180*/  FSETP.NEU.AND P0, PT, R49, RZ, PT ;  /* 0x000000ff3100720b */ /* 0x000fda0003f0d000 */
[----:B------:R-:W-:Y:S05]  /*9190*/  @!P0 EXIT ;  /* 0x000000000000894d */ /* 0x000fea0003800000 */
[----:B------:R-:W-:Y:S05]  /*91a0*/  BRA `(.L_x_136) ;  /* 0x00000000002c7947 */ /* 0x000fea0003800000 */
.L_x_137:
[----:B------:R-:W-:Y:S01]  /*91b0*/  ISETP.NE.AND P0, PT, R104, RZ, PT ;  /* 0x000000ff6800720c */ /* 0x000fe20003f05270 */
[----:B------:R-:W-:-:S12]  /*91c0*/  BSSY.RECONVERGENT B0, `(.L_x_136) ;  /* 0x0000009000007945 */ /* 0x000fd80003800200 */
[----:B------:R-:W-:Y:S05]  /*91d0*/  @P0 BRA `(.L_x_138) ;  /* 0x0000000000140947 */ /* 0x000fea0003800000 */
[----:B------:R-:W2:Y:S02]  /*91e0*/  LDCU.64 UR4, c[0x0][0x888] ;  /* 0x00011100ff0477ac */ /* 0x000ea40008000a00 */
[----:B--2---:R-:W-:-:S04]  /*91f0*/  ISETP.NE.U32.AND P0, PT, RZ, UR4, PT ;  /* 0x00000004ff007c0c */ /* 0x004fc8000bf05070 */
[----:B------:R-:W-:-:S13]  /*9200*/  ISETP.NE.AND.EX P0, PT, RZ, UR5, PT, P0 ;  /* 0x00000005ff007c0c */ /* 0x000fda000bf05300 */
[----:B------:R-:W-:Y:S05]  /*9210*/  @!P0 EXIT ;  /* 0x000000000000894d */ /* 0x000fea0003800000 */
[----:B------:R-:W-:Y:S05]  /*9220*/  BRA `(.L_x_139) ;  /* 0x0000000000087947 */ /* 0x000fea0003800000 */
.L_x_138:
[----:B------:R-:W-:-:S13]  /*9230*/  FSETP.NEU.AND P0, PT, R49, RZ, PT ;  /* 0x000000ff3100720b */ /* 0x000fda0003f0d000 */
[----:B------:R-:W-:Y:S05]  /*9240*/  @!P0 EXIT ;  /* 0x000000000000894d */ /* 0x000fea0003800000 */
.L_x_139:
[----:B------:R-:W-:Y:S05]  /*9250*/  BSYNC.RECONVERGENT B0 ;  /* 0x0000000000007941 */ /* 0x000fea0003800200 */
.L_x_136:
[----:B------:R-:W-:Y:S01]  /*9260*/  ULEA UR4, UR51, UR48, 0x3 ;  /* 0x0000003033047291 */ /* 0x000fe2000f8e18ff */
[----:B------:R-:W-:-:S04]  /*9270*/  DEPBAR.LE SB0, 0x0 ;  /* 0x000080000000791a */ /* 0x000fc80000000000 */
[----:B------:R-:W-:-:S04]  /*9280*/  UIADD3 UR4, UPT, UPT, UR4, 0xe0, URZ ;  /* 0x000000e004047890 */ /* 0x000fc8000fffe0ff */
[----:B------:R-:W-:-:S09]  /*9290*/  UPRMT UR4, UR37, 0x654, UR4 ;  /* 0x0000065425047896 */ /* 0x000fd20008000004 */
[----:B------:R-:W-:Y:S01]  /*92a0*/  SYNCS.ARRIVE.TRANS64.RED.A1T0 RZ, [UR4], RZ ;  /* 0x000000ffffff79a7 */ /* 0x000fe20008100404 */
[----:B------:R-:W-:Y:S05]  /*92b0*/  EXIT ;  /* 0x000000000000794d */ /* 0x000fea0003800000 */
.L_x_20:
[----:B--2---:R2:W1:Y:S02]  /*92c0*/  SYNCS.PHASECHK.TRANS64.TRYWAIT P0, [R2+URZ+0x180], R3 ;  /* 0x00018003020075a7 */ /* 0x00446400080011ff */
[----:B-1----:R-:W-:Y:S05]  /*92d0*/  @!P0 NANOSLEEP.SYNCS 0x989680 ;  /* 0x009896800000895d */ /* 0x002fea0003900000 */
[----:B------:R-:W1:Y:S02]  /*92e0*/  @!P0 SYNCS.PHASECHK.TRANS64 P0, [R2+URZ+0x180], R3 ;  /* 0x00018003020085a7 */ /* 0x000e6400080010ff */
[----:B-1----:R-:W-:Y:S05]  /*92f0*/  @!P0 BRA `(.L_x_20) ;  /* 0xfffffffc00f08947 */ /* 0x002fea000383ffff */
[----:B------:R-:W-:Y:S05]  /*9300*/  BRA `(.L_x_140) ;  /* 0xffffff8400007947 */ /* 0x000fea000383ffff */
.L_x_23:
[----:B-1----:R-:W-:-:S07]  /*9310*/  MOV R2, UR33 ;  /* 0x0000002100027c02 */ /* 0x002fce0008000f00 */
.L_x_141:
[----:B-1----:R1:W2:Y:S02]  /*9320*/  SYNCS.PHASECHK.TRANS64.TRYWAIT P0, [R2+URZ+0x60], R4 ;  /* 0x00006004020075a7 */ /* 0x0022a400080011ff */
[----:B--2---:R-:W-:Y:S05]  /*9330*/  @!P0 NANOSLEEP.SYNCS 0x989680 ;  /* 0x009896800000895d */ /* 0x004fea0003900000 */
[----:B------:R-:W2:Y:S02]  /*9340*/  @!P0 SYNCS.PHASECHK.TRANS64 P0, [R2+URZ+0x60], R4 ;  /* 0x00006004020085a7 */ /* 0x000ea400080010ff */
[----:B--2---:R-:W-:Y:S05]  /*9350*/  @!P0 BRA `(.L_x_141) ;  /* 0xfffffffc00f08947 */ /* 0x004fea000383ffff */
[----:B------:R-:W-:Y:S05]  /*9360*/  BRA `(.L_x_22) ;  /* 0xffffff8400587947 */ /* 0x000fea000383ffff */
.L_x_29:
[----:B-1----:R-:W-:-:S07]  /*9370*/  MOV R2, UR33 ;  /* 0x0000002100027c02 */ /* 0x002fce0008000f00 */
.L_x_142:
[----:B-1----:R1:W2:Y:S02]  /*9380*/  SYNCS.PHASECHK.TRANS64.TRYWAIT P0, [R2+URZ+0x60], R4 ;  /* 0x00006004020075a7 */ /* 0x0022a400080011ff */
[----:B--2---:R-:W-:Y:S05]  /*9390*/  @!P0 NANOSLEEP.SYNCS 0x989680 ;  /* 0x009896800000895d */ /* 0x004fea0003900000 */
[----:B------:R-:W2:Y:S02]  /*93a0*/  @!P0 SYNCS.PHASECHK.TRANS64 P0, [R2+URZ+0x60], R4 ;  /* 0x00006004020085a7 */ /* 0x000ea400080010ff */
[----:B--2---:R-:W-:Y:S05]  /*93b0*/  @!P0 BRA `(.L_x_142) ;  /* 0xfffffffc00f08947 */ /* 0x004fea000383ffff */
[----:B------:R-:W-:Y:S05]  /*93c0*/  BRA `(.L_x_28) ;  /* 0xffffff88002c7947 */ /* 0x000fea000383ffff */
.L_x_33:
[----:B-1----:R1:W2:Y:S02]  /*93d0*/  SYNCS.PHASECHK.TRANS64.TRYWAIT P0, [R2+URZ+0x110], R3 ;  /* 0x00011003020075a7 */ /* 0x0022a400080011ff */
[----:B--2---:R-:W-:Y:S05]  /*93e0*/  @!P0 NANOSLEEP.SYNCS 0x989680 ;  /* 0x009896800000895d */ /* 0x004fea0003900000 */
[----:B------:R-:W2:Y:S02]  /*93f0*/  @!P0 SYNCS.PHASECHK.TRANS64 P0, [R2+URZ+0x110], R3 ;  /* 0x00011003020085a7 */ /* 0x000ea400080010ff */
[----:B--2---:R-:W-:Y:S05]  /*9400*/  @!P0 BRA `(.L_x_33) ;  /* 0xfffffffc00f08947 */ /* 0x004fea000383ffff */
[----:B------:R-:W-:Y:S05]  /*9410*/  BRA `(.L_x_143) ;  /* 0xffffff8800d87947 */ /* 0x000fea000383ffff */
.L_x_37:
[----:B----4-:R-:W-:-:S07]  /*9420*/  MOV R0, UR5 ;  /* 0x0000000500007c02 */ /* 0x010fce0008000f00 */
.L_x_144:
[----:B-1----:R1:W2:Y:S02]  /*9430*/  SYNCS.PHASECHK.TRANS64.TRYWAIT P0, [R0+URZ], R2 ;  /* 0x00000002000075a7 */ /* 0x0022a400080011ff */
[----:B--2---:R-:W-:Y:S05]  /*9440*/  @!P0 NANOSLEEP.SYNCS 0x989680 ;  /* 0x009896800000895d */ /* 0x004fea0003900000 */
[----:B------:R-:W2:Y:S02]  /*9450*/  @!P0 SYNCS.PHASECHK.TRANS64 P0, [R0+URZ], R2 ;  /* 0x00000002000085a7 */ /* 0x000ea400080010ff */
[----:B--2---:R-:W-:Y:S05]  /*9460*/  @!P0 BRA `(.L_x_144) ;  /* 0xfffffffc00f08947 */ /* 0x004fea000383ffff */
[----:B------:R-:W-:Y:S05]  /*9470*/  BRA `(.L_x_145) ;  /* 0xffffff9000487947 */ /* 0x000fea000383ffff */
.L_x_38:
[----:B----4-:R-:W-:-:S07]  /*9480*/  MOV R0, UR5 ;  /* 0x0000000500007c02 */ /* 0x010fce0008000f00 */
.L_x_146:
[----:B-1----:R1:W2:Y:S02]  /*9490*/  SYNCS.PHASECHK.TRANS64.TRYWAIT P0, [R0+URZ], R3 ;  /* 0x00000003000075a7 */ /* 0x0022a400080011ff */
[----:B--2---:R-:W-:Y:S05]  /*94a0*/  @!P0 NANOSLEEP.SYNCS 0x989680 ;  /* 0x009896800000895d */ /* 0x004fea0003900000 */
[----:B------:R-:W2:Y:S02]  /*94b0*/  @!P0 SYNCS.PHASECHK.TRANS64 P0, [R0+URZ], R3 ;  /* 0x00000003000085a7 */ /* 0x000ea400080010ff */
[----:B--2---:R-:W-:Y:S05]  /*94c0*/  @!P0 BRA `(.L_x_146) ;  /* 0xfffffffc00f08947 */ /* 0x004fea000383ffff */
[----:B------:R-:W-:Y:S05]  /*94d0*/  BRA `(.L_x_147) ;  /* 0xffffff9000547947 */ /* 0x000fea000383ffff */
.L_x_39:
[----:B----4-:R-:W-:-:S07]  /*94e0*/  MOV R0, UR5 ;  /* 0x0000000500007c02 */ /* 0x010fce0008000f00 */
.L_x_148:
[----:B-1----:R1:W2:Y:S02]  /*94f0*/  SYNCS.PHASECHK.TRANS64.TRYWAIT P0, [R0+URZ], R3 ;  /* 0x00000003000075a7 */ /* 0x0022a400080011ff */
[----:B--2---:R-:W-:Y:S05]  /*9500*/  @!P0 NANOSLEEP.SYNCS 0x989680 ;  /* 0x009896800000895d */ /* 0x004fea0003900000 */
[----:B------:R-:W2:Y:S02]  /*9510*/  @!P0 SYNCS.PHASECHK.TRANS64 P0, [R0+URZ], R3 ;  /* 0x00000003000085a7 */ /* 0x000ea400080010ff */
[----:B--2---:R-:W-:Y:S05]  /*9520*/  @!P0 BRA `(.L_x_148) ;  /* 0xfffffffc00f08947 */ /* 0x004fea000383ffff */
[----:B------:R-:W-:Y:S05]  /*9530*/  BRA `(.L_x_149) ;  /* 0xffffff9000607947 */ /* 0x000fea000383ffff */
.L_x_40:
[----:B----4-:R-:W-:-:S07]  /*9540*/  MOV R0, UR5 ;  /* 0x0000000500007c02 */ /* 0x010fce0008000f00 */
.L_x_150:
[----:B-1----:R1:W2:Y:S02]  /*9550*/  SYNCS.PHASECHK.TRANS64.TRYWAIT P0, [R0+URZ], R3 ;  /* 0x00000003000075a7 */ /* 0x0022a400080011ff */
[----:B--2---:R-:W-:Y:S05]  /*9560*/  @!P0 NANOSLEEP.SYNCS 0x989680 ;  /* 0x009896800000895d */ /* 0x004fea0003900000 */
[----:B------:R-:W2:Y:S02]  /*9570*/  @!P0 SYNCS.PHASECHK.TRANS64 P0, [R0+URZ], R3 ;  /* 0x00000003000085a7 */ /* 0x000ea400080010ff */
[----:B--2---:R-:W-:Y:S05]  /*9580*/  @!P0 BRA `(.L_x_150) ;  /* 0xfffffffc00f08947 */ /* 0x004fea000383ffff */
[----:B------:R-:W-:Y:S05]  /*9590*/  BRA `(.L_x_151) ;  /* 0xffffff90006c7947 */ /* 0x000fea000383ffff */
.L_x_41:
[----:B----4-:R-:W-:-:S07]  /*95a0*/  MOV R0, UR5 ;  /* 0x0000000500007c02 */ /* 0x010fce0008000f00 */
.L_x_152:
[----:B-1----:R1:W2:Y:S02]  /*95b0*/  SYNCS.PHASECHK.TRANS64.TRYWAIT P0, [R0+URZ], R3 ;  /* 0x00000003000075a7 */ /* 0x0022a400080011ff */
[----:B--2---:R-:W-:Y:S05]  /*95c0*/  @!P0 NANOSLEEP.SYNCS 0x989680 ;  /* 0x009896800000895d */ /* 0x004fea0003900000 */
[----:B------:R-:W2:Y:S02]  /*95d0*/  @!P0 SYNCS.PHASECHK.TRANS64 P0, [R0+URZ], R3 ;  /* 0x00000003000085a7 */ /* 0x000ea400080010ff */
[----:B--2---:R-:W-:Y:S05]  /*95e0*/  @!P0 BRA `(.L_x_152) ;  /* 0xfffffffc00f08947 */ /* 0x004fea000383ffff */
[----:B------:R-:W-:Y:S05]  /*95f0*/  BRA `(.L_x_153) ;  /* 0xffffff9000787947 */ /* 0x000fea000383ffff */
.L_x_42:
[----:B----4-:R-:W-:-:S07]  /*9600*/  MOV R0, UR5 ;  /* 0x0000000500007c02 */ /* 0x010fce0008000f00 */
.L_x_154:
[----:B-1----:R1:W2:Y:S02]  /*9610*/  SYNCS.PHASECHK.TRANS64.TRYWAIT P0, [R0+URZ], R3 ;  /* 0x00000003000075a7 */ /* 0x0022a400080011ff */
[----:B--2---:R-:W-:Y:S05]  /*9620*/  @!P0 NANOSLEEP.SYNCS 0x989680 ;  /* 0x009896800000895d */ /* 0x004fea0003900000 */
[----:B------:R-:W2:Y:S02]  /*9630*/  @!P0 SYNCS.PHASECHK.TRANS64 P0, [R0+URZ], R3 ;  /* 0x00000003000085a7 */ /* 0x000ea400080010ff */
[----:B--2---:R-:W-:Y:S05]  /*9640*/  @!P0 BRA `(.L_x_154) ;  /* 0xfffffffc00f08947 */ /* 0x004fea000383ffff */
[----:B------:R-:W-:Y:S05]  /*9650*/  BRA `(.L_x_155) ;  /* 0xffffff9000847947 */ /* 0x000fea000383ffff */
.L_x_43:
[----:B----4-:R-:W-:-:S07]  /*9660*/  MOV R0, UR5 ;  /* 0x0000000500007c02 */ /* 0x010fce0008000f00 */
.L_x_156:
[----:B-1----:R1:W2:Y:S02]  /*9670*/  SYNCS.PHASECHK.TRANS64.TRYWAIT P0, [R0+URZ], R3 ;  /* 0x00000003000075a7 */ /* 0x0022a400080011ff */
[----:B--2---:R-:W-:Y:S05]  /*9680*/  @!P0 NANOSLEEP.SYNCS 0x989680 ;  /* 0x009896800000895d */ /* 0x004fea0003900000 */
[----:B------:R-:W2:Y:S02]  /*9690*/  @!P0 SYNCS.PHASECHK.TRANS64 P0, [R0+URZ], R3 ;  /* 0x00000003000085a7 */ /* 0x000ea400080010ff */
[----:B--2---:R-:W-:Y:S05]  /*96a0*/  @!P0 BRA `(.L_x_156) ;  /* 0xfffffffc00f08947 */ /* 0x004fea000383ffff */
[----:B------:R-:W-:Y:S05]  /*96b0*/  BRA `(.L_x_157) ;  /* 0xffffff9000907947 */ /* 0x000fea000383ffff */
.L_x_44:
[----:B----4-:R-:W-:-:S07]  /*96c0*/  MOV R0, UR5 ;  /* 0x0000000500007c02 */ /* 0x010fce0008000f00 */
.L_x_158:
[----:B-1----:R1:W2:Y:S02]  /*96d0*/  SYNCS.PHASECHK.TRANS64.TRYWAIT P0, [R0+URZ], R3 ;  /* 0x00000003000075a7 */ /* 0x0022a400080011ff */
[----:B--2---:R-:W-:Y:S05]  /*96e0*/  @!P0 NANOSLEEP.SYNCS 0x989680 ;  /* 0x009896800000895d */ /* 0x004fea0003900000 */
[----:B------:R-:W2:Y:S02]  /*96f0*/  @!P0 SYNCS.PHASECHK.TRANS64 P0, [R0+URZ], R3 ;  /* 0x00000003000085a7 */ /* 0x000ea400080010ff */
[----:B--2---:R-:W-:Y:S05]  /*9700*/  @!P0 BRA `(.L_x_158) ;  /* 0xfffffffc00f08947 */ /* 0x004fea000383ffff */
[----:B------:R-:W-:Y:S05]  /*9710*/  BRA `(.L_x_159) ;  /* 0xffffff90009c7947 */ /* 0x000fea000383ffff */
.L_x_45:
[----:B----4-:R-:W-:-:S07]  /*9720*/  MOV R0, UR5 ;  /* 0x0000000500007c02 */ /* 0x010fce0008000f00 */
.L_x_160:
[----:B-1----:R1:W2:Y:S02]  /*9730*/  SYNCS.PHASECHK.TRANS64.TRYWAIT P0, [R0+URZ], R3 ;  /* 0x00000003000075a7 */ /* 0x0022a400080011ff */
[----:B--2---:R-:W-:Y:S05]  /*9740*/  @!P0 NANOSLEEP.SYNCS 0x989680 ;  /* 0x009896800000895d */ /* 0x004fea0003900000 */
[----:B------:R-:W2:Y:S02]  /*9750*/  @!P0 SYNCS.PHASECHK.TRANS64 P0, [R0+URZ], R3 ;  /* 0x00000003000085a7 */ /* 0x000ea400080010ff */
[----:B--2---:R-:W-:Y:S05]  /*9760*/  @!P0 BRA `(.L_x_160) ;  /* 0xfffffffc00f08947 */ /* 0x004fea000383ffff */
[----:B------:R-:W-:Y:S05]  /*9770*/  BRA `(.L_x_161) ;  /* 0xffffff9000a87947 */ /* 0x000fea000383ffff */
.L_x_46:
[----:B----4-:R-:W-:-:S07]  /*9780*/  MOV R0, UR5 ;  /* 0x0000000500007c02 */ /* 0x010fce0008000f00 */
.L_x_162:
[----:B-1----:R1:W2:Y:S02]  /*9790*/  SYNCS.PHASECHK.TRANS64.TRYWAIT P0, [R0+URZ], R3 ;  /* 0x00000003000075a7 */ /* 0x0022a400080011ff */
[----:B--2---:R-:W-:Y:S05]  /*97a0*/  @!P0 NANOSLEEP.SYNCS 0x989680 ;  /* 0x009896800000895d */ /* 0x004fea0003900000 */
[----:B------:R-:W2:Y:S02]  /*97b0*/  @!P0 SYNCS.PHASECHK.TRANS64 P0, [R0+URZ], R3 ;  /* 0x00000003000085a7 */ /* 0x000ea400080010ff */
[----:B--2---:R-:W-:Y:S05]  /*97c0*/  @!P0 BRA `(.L_x_162) ;  /* 0xfffffffc00f08947 */ /* 0x004fea000383ffff */
[----:B------:R-:W-:Y:S05]  /*97d0*/  BRA `(.L_x_163) ;  /* 0xffffff9000b47947 */ /* 0x000fea000383ffff */
.L_x_47:
[----:B----4-:R-:W-:-:S07]  /*97e0*/  MOV R0, UR5 ;  /* 0x0000000500007c02 */ /* 0x010fce0008000f00 */
.L_x_164:
[----:B-1----:R1:W2:Y:S02]  /*97f0*/  SYNCS.PHASECHK.TRANS64.TRYWAIT P0, [R0+URZ], R3 ;  /* 0x00000003000075a7 */ /* 0x0022a400080011ff */
[----:B--2---:R-:W-:Y:S05]  /*9800*/  @!P0 NANOSLEEP.SYNCS 0x989680 ;  /* 0x009896800000895d */ /* 0x004fea0003900000 */
[----:B------:R-:W2:Y:S02]  /*9810*/  @!P0 SYNCS.PHASECHK.TRANS64 P0, [R0+URZ], R3 ;  /* 0x00000003000085a7 */ /* 0x000ea400080010ff */
[----:B--2---:R-:W-:Y:S05]  /*9820*/  @!P0 BRA `(.L_x_164) ;  /* 0xfffffffc00f08947 */ /* 0x004fea000383ffff */
[----:B------:R-:W-:Y:S05]  /*9830*/  BRA `(.L_x_165) ;  /* 0xffffff9000c07947 */ /* 0x000fea000383ffff */
.L_x_50:
[----:B-1----:R1:W2:Y:S02]  /*9840*/  SYNCS.PHASECHK.TRANS64.TRYWAIT P0, [R0+URZ+0x170], R4 ;  /* 0x00017004000075a7 */ /* 0x0022a400080011ff */
[----:B--2---:R-:W-:Y:S05]  /*9850*/  @!P0 NANOSLEEP.SYNCS 0x989680 ;  /* 0x009896800000895d */ /* 0x004fea0003900000 */
[----:B------:R-:W2:Y:S02]  /*9860*/  @!P0 SYNCS.PHASECHK.TRANS64 P0, [R0+URZ+0x170], R4 ;  /* 0x00017004000085a7 */ /* 0x000ea400080010ff */
[----:B--2---:R-:W-:Y:S05]  /*9870*/  @!P0 BRA `(.L_x_50) ;  /* 0xfffffffc00f08947 */ /* 0x004fea000383ffff */
[----:B------:R-:W-:Y:S05]  /*9880*/  BRA `(.L_x_166) ;  /* 0xffffff94001c7947 */ /* 0x000fea000383ffff */
.L_x_51:
[----:B------:R-:W-:-:S07]  /*9890*/  MOV R0, UR5 ;  /* 0x0000000500007c02 */ /* 0x000fce0008000f00 */
.L_x_167:
[----:B-1----:R1:W2:Y:S02]  /*98a0*/  SYNCS.PHASECHK.TRANS64.TRYWAIT P0, [R0+URZ+0x120], R5 ;  /* 0x00012005000075a7 */ /* 0x0022a400080011ff */
[----:B--2---:R-:W-:Y:S05]  /*98b0*/  @!P0 NANOSLEEP.SYNCS 0x989680 ;  /* 0x009896800000895d */ /* 0x004fea0003900000 */
[----:B------:R-:W2:Y:S02]  /*98c0*/  @!P0 SYNCS.PHASECHK.TRANS64 P0, [R0+URZ+0x120], R5 ;  /* 0x00012005000085a7 */ /* 0x000ea400080010ff */
[----:B--2---:R-:W-:Y:S05]  /*98d0*/  @!P0 BRA `(.L_x_167) ;  /* 0xfffffffc00f08947 */ /* 0x004fea000383ffff */
[----:B------:R-:W-:Y:S05]  /*98e0*/  BRA `(.L_x_168) ;  /* 0xffffff94002c7947 */ /* 0x000fea000383ffff */
.L_x_52:
[----:B-1----:R1:W2:Y:S02]  /*98f0*/  SYNCS.PHASECHK.TRANS64.TRYWAIT P1, [R0+URZ+0x110], R4 ;  /* 0x00011004000075a7 */ /* 0x0022a400080211ff */
[----:B--2---:R-:W-:Y:S05]  /*9900*/  @!P1 NANOSLEEP.SYNCS 0x989680 ;  /* 0x009896800000995d */ /* 0x004fea0003900000 */
[----:B------:R-:W2:Y:S02]  /*9910*/  @!P1 SYNCS.PHASECHK.TRANS64 P1, [R0+URZ+0x110], R4 ;  /* 0x00011004000095a7 */ /* 0x000ea400080210ff */
[----:B--2---:R-:W-:Y:S05]  /*9920*/  @!P1 BRA `(.L_x_52) ;  /* 0xfffffffc00f09947 */ /* 0x004fea000383ffff */
[----:B------:R-:W-:Y:S05]  /*9930*/  BRA `(.L_x_169) ;  /* 0xffffff94005c7947 */ /* 0x000fea000383ffff */
.L_x_55:
[----:B------:R-:W-:-:S07]  /*9940*/  MOV R0, UR5 ;  /* 0x0000000500007c02 */ /* 0x000fce0008000f00 */
.L_x_170:
[----:B-1----:R1:W2:Y:S02]  /*9950*/  SYNCS.PHASECHK.TRANS64.TRYWAIT P0, [R0+URZ+0x120], R2 ;  /* 0x00012002000075a7 */ /* 0x0022a400080011ff */
[----:B--2---:R-:W-:Y:S05]  /*9960*/  @!P0 NANOSLEEP.SYNCS 0x989680 ;  /* 0x009896800000895d */ /* 0x004fea0003900000 */
[----:B------:R-:W2:Y:S02]  /*9970*/  @!P0 SYNCS.PHASECHK.TRANS64 P0, [R0+URZ+0x120], R2 ;  /* 0x00012002000085a7 */ /* 0x000ea400080010ff */
[----:B--2---:R-:W-:Y:S05]  /*9980*/  @!P0 BRA `(.L_x_170) ;  /* 0xfffffffc00f08947 */ /* 0x004fea000383ffff */
[----:B------:R-:W-:Y:S05]  /*9990*/  BRA `(.L_x_54) ;  /* 0xffffff9400b07947 */ /* 0x000fea000383ffff */
.L_x_62:
[----:B-1----:R1:W2:Y:S02]  /*99a0*/  SYNCS.PHASECHK.TRANS64.TRYWAIT P1, [R0+URZ+0x110], R2 ;  /* 0x00011002000075a7 */ /* 0x0022a400080211ff */
[----:B--2---:R-:W-:Y:S05]  /*99b0*/  @!P1 NANOSLEEP.SYNCS 0x989680 ;  /* 0x009896800000995d */ /* 0x004fea0003900000 */
[----:B------:R-:W2:Y:S02]  /*99c0*/  @!P1 SYNCS.PHASECHK.TRANS64 P1, [R0+URZ+0x110], R2 ;  /* 0x00011002000095a7 */ /* 0x000ea400080210ff */
[----:B--2---:R-:W-:Y:S05]  /*99d0*/  @!P1 BRA `(.L_x_62) ;  /* 0xfffffffc00f09947 */ /* 0x004fea000383ffff */
[----:B------:R-:W-:Y:S05]  /*99e0*/  BRA `(.L_x_171) ;  /* 0xffffff9c00107947 */ /* 0x000fea000383ffff */
.L_x_63:
[----:B------:R-:W-:-:S07]  /*99f0*/  MOV R2, UR8 ;  /* 0x0000000800027c02 */ /* 0x000fce0008000f00 */
.L_x_172:
[----:B-1----:R1:W2:Y:S02]  /*9a00*/  SYNCS.PHASECHK.TRANS64.TRYWAIT P0, [R2+URZ+0x150], R0 ;  /* 0x00015000020075a7 */ /* 0x0022a400080011ff */
[----:B--2---:R-:W-:Y:S05]  /*9a10*/  @!P0 NANOSLEEP.SYNCS 0x989680 ;  /* 0x009896800000895d */ /* 0x004fea0003900000 */
[----:B------:R-:W2:Y:S02]  /*9a20*/  @!P0 SYNCS.PHASECHK.TRANS64 P0, [R2+URZ+0x150], R0 ;  /* 0x00015000020085a7 */ /* 0x000ea400080010ff */
[----:B--2---:R-:W-:Y:S05]  /*9a30*/  @!P0 BRA `(.L_x_172) ;  /* 0xfffffffc00f08947 */ /* 0x004fea000383ffff */
[----:B------:R-:W-:Y:S05]  /*9a40*/  BRA `(.L_x_173) ;  /* 0xffffff9c00487947 */ /* 0x000fea000383ffff */
.L_x_66:
[----:B------:R-:W-:Y:S07]  /*9a50*/  MOV R0, UR7 ;  /* 0x0000000700007c02 */ /* 0x000fee0008000f00 */
.L_x_174:
[----:B-1----:R1:W2:Y:S02]  /*9a60*/  SYNCS.PHASECHK.TRANS64.TRYWAIT P0, [R0+URZ], R2 ;  /* 0x00000002000075a7 */ /* 0x0022a400080011ff */
[----:B--2---:R-:W-:Y:S05]  /*9a70*/  @!P0 NANOSLEEP.SYNCS 0x989680 ;  /* 0x009896800000895d */ /* 0x004fea0003900000 */
[----:B------:R-:W2:Y:S02]  /*9a80*/  @!P0 SYNCS.PHASECHK.TRANS64 P0, [R0+URZ], R2 ;  /* 0x00000002000085a7 */ /* 0x000ea400080010ff */
[----:B--2---:R-:W-:Y:S05]  /*9a90*/  @!P0 BRA `(.L_x_174) ;  /* 0xfffffffc00f08947 */ /* 0x004fea000383ffff */
[----:B------:R-:W-:Y:S05]  /*9aa0*/  BRA `(.L_x_65) ;  /* 0xffffff9c00647947 */ /* 0x000fea000383ffff */
.L_x_69:
[----:B------:R-:W-:-:S07]  /*9ab0*/  MOV R0, UR5 ;  /* 0x0000000500007c02 */ /* 0x000fce0008000f00 */
.L_x_175:
[----:B--2---:R2:W3:Y:S02]  /*9ac0*/  SYNCS.PHASECHK.TRANS64.TRYWAIT P0, [R0+URZ], R2 ;  /* 0x00000002000075a7 */ /* 0x0044e400080011ff */
[----:B---3--:R-:W-:Y:S05]  /*9ad0*/  @!P0 NANOSLEEP.SYNCS 0x989680 ;  /* 0x009896800000895d */ /* 0x008fea0003900000 */
[----:B------:R-:W3:Y:S02]  /*9ae0*/  @!P0 SYNCS.PHASECHK.TRANS64 P0, [R0+URZ], R2 ;  /* 0x00000002000085a7 */ /* 0x000ee400080010ff */
[----:B---3--:R-:W-:Y:S05]  /*9af0*/  @!P0 BRA `(.L_x_175) ;  /* 0xfffffffc00f08947 */ /* 0x008fea000383ffff */
[----:B------:R-:W-:Y:S05]  /*9b00*/  BRA `(.L_x_176) ;  /* 0xffffffa000187947 */ /* 0x000fea000383ffff */
.L_x_70:
[----:B------:R-:W-:-:S07]  /*9b10*/  MOV R0, UR5 ;  /* 0x0000000500007c02 */ /* 0x000fce0008000f00 */
.L_x_177:
[----:B-1----:R1:W2:Y:S02]  /*9b20*/  SYNCS.PHASECHK.TRANS64.TRYWAIT P0, [R0+URZ], R3 ;  /* 0x00000003000075a7 */ /* 0x0022a400080011ff */
[----:B--2---:R-:W-:Y:S05]  /*9b30*/  @!P0 NANOSLEEP.SYNCS 0x989680 ;  /* 0x009896800000895d */ /* 0x004fea0003900000 */
[----:B------:R-:W2:Y:S02]  /*9b40*/  @!P0 SYNCS.PHASECHK.TRANS64 P0, [R0+URZ], R3 ;  /* 0x00000003000085a7 */ /* 0x000ea400080010ff */
[----:B--2---:R-:W-:Y:S05]  /*9b50*/  @!P0 BRA `(.L_x_177) ;  /* 0xfffffffc00f08947 */ /* 0x004fea000383ffff */
[----:B------:R-:W-:Y:S05]  /*9b60*/  BRA `(.L_x_178) ;  /* 0xffffffa000247947 */ /* 0x000fea000383ffff */
.L_x_71:
[----:B------:R-:W-:-:S07]  /*9b70*/  MOV R0, UR5 ;  /* 0x0000000500007c02 */ /* 0x000fce0008000f00 */
.L_x_179:
[----:B-1----:R1:W2:Y:S02]  /*9b80*/  SYNCS.PHASECHK.TRANS64.TRYWAIT P0, [R0+URZ], R3 ;  /* 0x00000003000075a7 */ /* 0x0022a400080011ff */
[----:B--2---:R-:W-:Y:S05]  /*9b90*/  @!P0 NANOSLEEP.SYNCS 0x989680 ;  /* 0x009896800000895d */ /* 0x004fea0003900000 */
[----:B------:R-:W2:Y:S02]  /*9ba0*/  @!P0 SYNCS.PHASECHK.TRANS64 P0, [R0+URZ], R3 ;  /* 0x00000003000085a7 */ /* 0x000ea400080010ff */
[----:B--2---:R-:W-:Y:S05]  /*9bb0*/  @!P0 BRA `(.L_x_179) ;  /* 0xfffffffc00f08947 */ /* 0x004fea000383ffff */
[----:B------:R-:W-:Y:S05]  /*9bc0*/  BRA `(.L_x_180) ;  /* 0xffffffa000307947 */ /* 0x000fea000383ffff */
.L_x_72:
[----:B-1----:R-:W-:-:S07]  /*9bd0*/  MOV R0, UR7 ;  /* 0x0000000700007c02 */ /* 0x002fce0008000f00 */
.L_x_181:
[----:B-1----:R1:W2:Y:S02]  /*9be0*/  SYNCS.PHASECHK.TRANS64.TRYWAIT P0, [R0+URZ], R2 ;  /* 0x00000002000075a7 */ /* 0x0022a400080011ff */
[----:B--2---:R-:W-:Y:S05]  /*9bf0*/  @!P0 NANOSLEEP.SYNCS 0x989680 ;  /* 0x009896800000895d */ /* 0x004fea0003900000 */
[----:B------:R-:W2:Y:S02]  /*9c00*/  @!P0 SYNCS.PHASECHK.TRANS64 P0, [R0+URZ], R2 ;  /* 0x00000002000085a7 */ /* 0x000ea400080010ff */
[----:B--2---:R-:W-:Y:S05]  /*9c10*/  @!P0 BRA `(.L_x_181) ;  /* 0xfffffffc00f08947 */ /* 0x004fea000383ffff */
[----:B------:R-:W-:Y:S05]  /*9c20*/  BRA `(.L_x_182) ;  /* 0xffffffa0003c7947 */ /* 0x000fea000383ffff */
.L_x_77:
[----:B--2---:R2:W3:Y:S02]  /*9c30*/  SYNCS.PHASECHK.TRANS64.TRYWAIT P0, [R0+URZ+0x110], R2 ;  /* 0x00011002000075a7 */ /* 0x0044e400080011ff */
[----:B---3--:R-:W-:Y:S05]  /*9c40*/  @!P0 NANOSLEEP.SYNCS 0x989680 ;  /* 0x009896800000895d */ /* 0x008fea0003900000 */
[----:B------:R-:W3:Y:S02]  /*9c50*/  @!P0 SYNCS.PHASECHK.TRANS64 P0, [R0+URZ+0x110], R2 ;  /* 0x00011002000085a7 */ /* 0x000ee400080010ff */
[----:B---3--:R-:W-:Y:S05]  /*9c60*/  @!P0 BRA `(.L_x_77) ;  /* 0xfffffffc00f08947 */ /* 0x008fea000383ffff */
[----:B------:R-:W-:Y:S05]  /*9c70*/  BRA `(.L_x_183) ;  /* 0xffffffa400487947 */ /* 0x000fea000383ffff */
.L_x_80:
[----:B------:R-:W-:Y:S07]  /*9c80*/  MOV R0, UR7 ;  /* 0x0000000700007c02 */ /* 0x000fee0008000f00 */
.L_x_184:
[----:B--2---:R2:W3:Y:S02]  /*9c90*/  SYNCS.PHASECHK.TRANS64.TRYWAIT P0, [R0+URZ+0x108], R2 ;  /* 0x00010802000075a7 */ /* 0x0044e400080011ff */
[----:B---3--:R-:W-:Y:S05]  /*9ca0*/  @!P0 NANOSLEEP.SYNCS 0x989680 ;  /* 0x009896800000895d */ /* 0x008fea0003900000 */
[----:B------:R-:W3:Y:S02]  /*9cb0*/  @!P0 SYNCS.PHASECHK.TRANS64 P0, [R0+URZ+0x108], R2 ;  /* 0x00010802000085a7 */ /* 0x000ee400080010ff */
[----:B---3--:R-:W-:Y:S05]  /*9cc0*/  @!P0 BRA `(.L_x_184) ;  /* 0xfffffffc00f08947 */ /* 0x008fea000383ffff */
[----:B------:R-:W-:Y:S05]  /*9cd0*/  BRA `(.L_x_79) ;  /* 0xffffffa800287947 */ /* 0x000fea000383ffff */
.L_x_83:
[----:B------:R-:W-:Y:S07]  /*9ce0*/  MOV R0, UR7 ;  /* 0x0000000700007c02 */ /* 0x000fee0008000f00 */
.L_x_185:
[----:B-1----:R1:W2:Y:S02]  /*9cf0*/  SYNCS.PHASECHK.TRANS64.TRYWAIT P0, [R0+URZ+0xe0], R14 ;  /* 0x0000e00e000075a7 */ /* 0x0022a400080011ff */
[----:B--2---:R-:W-:Y:S05]  /*9d00*/  @!P0 NANOSLEEP.SYNCS 0x989680 ;  /* 0x009896800000895d */ /* 0x004fea0003900000 */
[----:B------:R-:W2:Y:S02]  /*9d10*/  @!P0 SYNCS.PHASECHK.TRANS64 P0, [R0+URZ+0xe0], R14 ;  /* 0x0000e00e000085a7 */ /* 0x000ea400080010ff */
[----:B--2---:R-:W-:Y:S05]  /*9d20*/  @!P0 BRA `(.L_x_185) ;  /* 0xfffffffc00f08947 */ /* 0x004fea000383ffff */
[----:B------:R-:W-:Y:S05]  /*9d30*/  BRA `(.L_x_186) ;  /* 0xffffffa800a07947 */ /* 0x000fea000383ffff */
.L_x_84:
[----:B------:R-:W-:Y:S07]  /*9d40*/  MOV R0, UR7 ;  /* 0x0000000700007c02 */ /* 0x000fee0008000f00 */
.L_x_187:
[----:B-1----:R1:W2:Y:S02]  /*9d50*/  SYNCS.PHASECHK.TRANS64.TRYWAIT P0, [R0+URZ+0xe8], R14 ;  /* 0x0000e80e000075a7 */ /* 0x0022a400080011ff */
[----:B--2---:R-:W-:Y:S05]  /*9d60*/  @!P0 NANOSLEEP.SYNCS 0x989680 ;  /* 0x009896800000895d */ /* 0x004fea0003900000 */
[----:B------:R-:W2:Y:S02]  /*9d70*/  @!P0 SYNCS.PHASECHK.TRANS64 P0, [R0+URZ+0xe8], R14 ;  /* 0x0000e80e000085a7 */ /* 0x000ea400080010ff */
[----:B--2---:R-:W-:Y:S05]  /*9d80*/  @!P0 BRA `(.L_x_187) ;  /* 0xfffffffc00f08947 */ /* 0x004fea000383ffff */
[----:B------:R-:W-:Y:S05]  /*9d90*/  BRA `(.L_x_188) ;  /* 0xffffffa800d87947 */ /* 0x000fea000383ffff */
.L_x_85:
[----:B------:R-:W-:Y:S07]  /*9da0*/  MOV R0, UR7 ;  /* 0x0000000700007c02 */ /* 0x000fee0008000f00 */
.L_x_189:
[----:B-1----:R1:W2:Y:S02]  /*9db0*/  SYNCS.PHASECHK.TRANS64.TRYWAIT P0, [R0+URZ+0xf0], R14 ;  /* 0x0000f00e000075a7 */ /* 0x0022a400080011ff */
[----:B--2---:R-:W-:Y:S05]  /*9dc0*/  @!P0 NANOSLEEP.SYNCS 0x989680 ;  /* 0x009896800000895d */ /* 0x004fea0003900000 */
[----:B------:R-:W2:Y:S02]  /*9dd0*/  @!P0 SYNCS.PHASECHK.TRANS64 P0, [R0+URZ+0xf0], R14 ;  /* 0x0000f00e000085a7 */ /* 0x000ea400080010ff */
[----:B--2---:R-:W-:Y:S05]  /*9de0*/  @!P0 BRA `(.L_x_189) ;  /* 0xfffffffc00f08947 */ /* 0x004fea000383ffff */
[----:B------:R-:W-:Y:S05]  /*9df0*/  BRA `(.L_x_190) ;  /* 0xffffffac001c7947 */ /* 0x000fea000383ffff */
.L_x_86:
[----:B------:R-:W-:Y:S07]  /*9e00*/  MOV R0, UR7 ;  /* 0x0000000700007c02 */ /* 0x000fee0008000f00 */
.L_x_191:
[----:B-1----:R1:W2:Y:S02]  /*9e10*/  SYNCS.PHASECHK.TRANS64.TRYWAIT P0, [R0+URZ+0xf8], R14 ;  /* 0x0000f80e000075a7 */ /* 0x0022a400080011ff */
[----:B--2---:R-:W-:Y:S05]  /*9e20*/  @!P0 NANOSLEEP.SYNCS 0x989680 ;  /* 0x009896800000895d */ /* 0x004fea0003900000 */
[----:B------:R-:W2:Y:S02]  /*9e30*/  @!P0 SYNCS.PHASECHK.TRANS64 P0, [R0+URZ+0xf8], R14 ;  /* 0x0000f80e000085a7 */ /* 0x000ea400080010ff */
[----:B--2---:R-:W-:Y:S05]  /*9e40*/  @!P0 BRA `(.L_x_191) ;  /* 0xfffffffc00f08947 */ /* 0x004fea000383ffff */
[----:B------:R-:W-:Y:S05]  /*9e50*/  BRA `(.L_x_192) ;  /* 0xffffffac00a07947 */ /* 0x000fea000383ffff */
.L_x_88:
[----:B------:R-:W-:-:S07]  /*9e60*/  MOV R0, UR7 ;  /* 0x0000000700007c02 */ /* 0x000fce0008000f00 */
.L_x_193:
[----:B-1----:R1:W3:Y:S02]  /*9e70*/  SYNCS.PHASECHK.TRANS64.TRYWAIT P0, [R0+URZ+0xe0], R2 ;  /* 0x0000e002000075a7 */ /* 0x0022e400080011ff */
[----:B---3--:R-:W-:Y:S05]  /*9e80*/  @!P0 NANOSLEEP.SYNCS 0x989680 ;  /* 0x009896800000895d */ /* 0x008fea0003900000 */
[----:B------:R-:W3:Y:S02]  /*9e90*/  @!P0 SYNCS.PHASECHK.TRANS64 P0, [R0+URZ+0xe0], R2 ;  /* 0x0000e002000085a7 */ /* 0x000ee400080010ff */
[----:B---3--:R-:W-:Y:S05]  /*9ea0*/  @!P0 BRA `(.L_x_193) ;  /* 0xfffffffc00f08947 */ /* 0x008fea000383ffff */
[----:B------:R-:W-:Y:S05]  /*9eb0*/  BRA `(.L_x_194) ;  /* 0xffffffb000107947 */ /* 0x000fea000383ffff */
.L_x_89:
[----:B-1----:R-:W-:-:S07]  /*9ec0*/  MOV R0, UR7 ;  /* 0x0000000700007c02 */ /* 0x002fce0008000f00 */
.L_x_195:
[----:B-1----:R1:W3:Y:S02]  /*9ed0*/  SYNCS.PHASECHK.TRANS64.TRYWAIT P0, [R0+URZ+0xe8], R2 ;  /* 0x0000e802000075a7 */ /* 0x0022e400080011ff */
[----:B---3--:R-:W-:Y:S05]  /*9ee0*/  @!P0 NANOSLEEP.SYNCS 0x989680 ;  /* 0x009896800000895d */ /* 0x008fea0003900000 */
[----:B------:R-:W3:Y:S02]  /*9ef0*/  @!P0 SYNCS.PHASECHK.TRANS64 P0, [R0+URZ+0xe8], R2 ;  /* 0x0000e802000085a7 */ /* 0x000ee400080010ff */
[----:B---3--:R-:W-:Y:S05]  /*9f00*/  @!P0 BRA `(.L_x_195) ;  /* 0xfffffffc00f08947 */ /* 0x008fea000383ffff */
[----:B------:R-:W-:Y:S05]  /*9f10*/  BRA `(.L_x_196) ;  /* 0xffffffb000007947 */ /* 0x000fea000383ffff */
.L_x_90:
[----:B-1----:R-:W-:-:S07]  /*9f20*/  MOV R0, UR7 ;  /* 0x0000000700007c02 */ /* 0x002fce0008000f00 */
.L_x_197:
[----:B-1----:R1:W3:Y:S02]  /*9f30*/  SYNCS.PHASECHK.TRANS64.TRYWAIT P0, [R0+URZ+0xf0], R2 ;  /* 0x0000f002000075a7 */ /* 0x0022e400080011ff */
[----:B---3--:R-:W-:Y:S05]  /*9f40*/  @!P0 NANOSLEEP.SYNCS 0x989680 ;  /* 0x009896800000895d */ /* 0x008fea0003900000 */
[----:B------:R-:W3:Y:S02]  /*9f50*/  @!P0 SYNCS.PHASECHK.TRANS64 P0, [R0+URZ+0xf0], R2 ;  /* 0x0000f002000085a7 */ /* 0x000ee400080010ff */
[----:B---3--:R-:W-:Y:S05]  /*9f60*/  @!P0 BRA `(.L_x_197) ;  /* 0xfffffffc00f08947 */ /* 0x008fea000383ffff */
[----:B------:R-:W-:Y:S05]  /*9f70*/  BRA `(.L_x_198) ;  /* 0xffffffac00f07947 */ /* 0x000fea000383ffff */
.L_x_92:
[----:B--2---:R2:W4:Y:S02]  /*9f80*/  SYNCS.PHASECHK.TRANS64.TRYWAIT P0, [R0+URZ+0x110], R2 ;  /* 0x00011002000075a7 */ /* 0x00452400080011ff */
[----:B----4-:R-:W-:Y:S05]  /*9f90*/  @!P0 NANOSLEEP.SYNCS 0x989680 ;  /* 0x009896800000895d */ /* 0x010fea0003900000 */
[----:B------:R-:W4:Y:S02]  /*9fa0*/  @!P0 SYNCS.PHASECHK.TRANS64 P0, [R0+URZ+0x110], R2 ;  /* 0x00011002000085a7 */ /* 0x000f2400080010ff */
[----:B----4-:R-:W-:Y:S05]  /*9fb0*/  @!P0 BRA `(.L_x_92) ;  /* 0xfffffffc00f08947 */ /* 0x010fea000383ffff */
[----:B------:R-:W-:Y:S05]  /*9fc0*/  BRA `(.L_x_199) ;  /* 0xffffffb000b87947 */ /* 0x000fea000383ffff */
.L_x_103:
[----:B-1----:R-:W-:Y:S04]  /*9fd0*/  MOV R2, UR48 ;  /* 0x0000003000027c02 */ /* 0x002fe80008000f00 */
[----:B------:R1:W3:Y:S03]  /*9fe0*/  SYNCS.PHASECHK.TRANS64.TRYWAIT P1, [R2+URZ+0xc0], R3 ;  /* 0x0000c003020075a7 */ /* 0x0002e600080211ff */
[----:B---3--:R-:W-:Y:S05]  /*9ff0*/  @!P1 NANOSLEEP.SYNCS 0x989680 ;  /* 0x009896800000995d */ /* 0x008fea0003900000 */
[----:B------:R-:W3:Y:S02]  /*a000*/  @!P1 SYNCS.PHASECHK.TRANS64 P1, [R2+URZ+0xc0], R3 ;  /* 0x0000c003020095a7 */ /* 0x000ee400080210ff */
[----:B---3--:R-:W-:Y:S05]  /*a010*/  @!P1 BRA `(.L_x_103) ;  /* 0xfffffffc00ec9947 */ /* 0x008fea000383ffff */
[----:B------:R-:W-:Y:S05]  /*a020*/  BRA `(.L_x_102) ;  /* 0xffffffbc00c47947 */ /* 0x000fea000383ffff */
.L_x_105:
[----:B-1----:R1:W4:Y:S02]  /*a030*/  SYNCS.PHASECHK.TRANS64.TRYWAIT P0, [R64+URZ+0x130], R0 ;  /* 0x00013000400075a7 */ /* 0x00232400080011ff */
[----:B----4-:R-:W-:Y:S05]  /*a040*/  @!P0 NANOSLEEP.SYNCS 0x989680 ;  /* 0x009896800000895d */ /* 0x010fea0003900000 */
[----:B------:R-:W4:Y:S02]  /*a050*/  @!P0 SYNCS.PHASECHK.TRANS64 P0, [R64+URZ+0x130], R0 ;  /* 0x00013000400085a7 */ /* 0x000f2400080010ff */
[----:B----4-:R-:W-:Y:S05]  /*a060*/  @!P0 BRA `(.L_x_105) ;  /* 0xfffffffc00f08947 */ /* 0x010fea000383ffff */
[----:B------:R-:W-:Y:S05]  /*a070*/  BRA `(.L_x_104) ;  /* 0xffffffbc00ec7947 */ /* 0x000fea000383ffff */
.L_x_114:
[----:B--2---:R2:W4:Y:S02]  /*a080*/  SYNCS.PHASECHK.TRANS64.TRYWAIT P0, [R2+URZ+0xc0], R0 ;  /* 0x0000c000020075a7 */ /* 0x00452400080011ff */
[----:B----4-:R-:W-:Y:S05]  /*a090*/  @!P0 NANOSLEEP.SYNCS 0x989680 ;  /* 0x009896800000895d */ /* 0x010fea0003900000 */
[----:B------:R-:W4:Y:S02]  /*a0a0*/  @!P0 SYNCS.PHASECHK.TRANS64 P0, [R2+URZ+0xc0], R0 ;  /* 0x0000c000020085a7 */ /* 0x000f2400080010ff */
[----:B----4-:R-:W-:Y:S05]  /*a0b0*/  @!P0 BRA `(.L_x_114) ;  /* 0xfffffffc00f08947 */ /* 0x010fea000383ffff */
[----:B------:R-:W-:Y:S05]  /*a0c0*/  BRA `(.L_x_113) ;  /* 0xffffffc800c87947 */ /* 0x000fea000383ffff */
.L_x_122:
[----:B--2---:R2:W4:Y:S02]  /*a0d0*/  SYNCS.PHASECHK.TRANS64.TRYWAIT P0, [R0+URZ+0xc0], R6 ;  /* 0x0000c006000075a7 */ /* 0x00452400080011ff */
[----:B----4-:R-:W-:Y:S05]  /*a0e0*/  @!P0 NANOSLEEP.SYNCS 0x989680 ;  /* 0x009896800000895d */ /* 0x010fea0003900000 */
[----:B------:R-:W4:Y:S02]  /*a0f0*/  @!P0 SYNCS.PHASECHK.TRANS64 P0, [R0+URZ+0xc0], R6 ;  /* 0x0000c006000085a7 */ /* 0x000f2400080010ff */
[----:B----4-:R-:W-:Y:S05]  /*a100*/  @!P0 BRA `(.L_x_122) ;  /* 0xfffffffc00f08947 */ /* 0x010fea000383ffff */
[----:B------:R-:W-:Y:S05]  /*a110*/  BRA `(.L_x_121) ;  /* 0xffffffd400c87947 */ /* 0x000fea000383ffff */
.L_x_130:
[----:B--2---:R2:W4:Y:S02]  /*a120*/  SYNCS.PHASECHK.TRANS64.TRYWAIT P0, [R0+URZ+0xc0], R5 ;  /* 0x0000c005000075a7 */ /* 0x00452400080011ff */
[----:B----4-:R-:W-:Y:S05]  /*a130*/  @!P0 NANOSLEEP.SYNCS 0x989680 ;  /* 0x009896800000895d */ /* 0x010fea0003900000 */
[----:B------:R-:W4:Y:S02]  /*a140*/  @!P0 SYNCS.PHASECHK.TRANS64 P0, [R0+URZ+0xc0], R5 ;  /* 0x0000c005000085a7 */ /* 0x000f2400080010ff */
[----:B----4-:R-:W-:Y:S05]  /*a150*/  @!P0 BRA `(.L_x_130) ;  /* 0xfffffffc00f08947 */ /* 0x010fea000383ffff */
[----:B------:R-:W-:Y:S05]  /*a160*/  BRA `(.L_x_129) ;  /* 0xffffffe000c87947 */ /* 0x000fea000383ffff */
        .weak           $__internal_0_$__cuda_sm10x_tcgen05_guardrail_trap_col_being_dealloced_not_returned_by_alloc
        .type           $__internal_0_$__cuda_sm10x_tcgen05_guardrail_trap_col_being_dealloced_not_returned_by_alloc,@function
        .size           $__internal_0_$__cuda_sm10x_tcgen05_guardrail_trap_col_being_dealloced_not_returned_by_alloc,($__internal_1_$__cuda_sm10x_tcgen05_guardrail_trap_phase_invalid_during_alloc - $__internal_0_$__cuda_sm10x_tcgen05_guardrail_trap_col_being_dealloced_not_returned_by_alloc)
$__internal_0_$__cuda_sm10x_tcgen05_guardrail_trap_col_being_dealloced_not_returned_by_alloc:
[----:B------:R-:W-:Y:S05]  /*a170*/  BPT.TRAP 0x1 ;  /* 0x000000040000795c */ /* 0x000fea0000300000 */
[----:B------:R-:W-:-:S04]  /*a180*/  HFMA2 R3, -RZ, RZ, 0, 0 ;  /* 0x00000000ff037431 */ /* 0x000fc800000001ff */
[----:B------:R-:W-:Y:S05]  /*a190*/  RET.REL.NODEC R2 `(_ZN7cutlass13device_kernelINS_4gemm6kernel13GemmUniversalIN4cute5tupleIJiiiiEEENS1_10collective13CollectiveMmaINS1_35MainloopSm100TmaUmmaWarpSpecializedILi12ELi2ELi4ENS5_IJNS4_1CILi1EEESB_SB_EEEEENS5_IJNSA_ILi128EEESE_NSA_ILi32EEEEEENS_10bfloat16_tENS5_IJSB_llEEESH_SI_NS4_8TiledMMAINS4_8MMA_AtomIJNS4_20SM100_MMA_F16BF16_SSISH_SH_fLi128ELi128ELNS4_4UMMA5MajorE1ELSN_1ELNSM_7ScaleInE0ELSO_0EEEEEENS4_6LayoutISC_NS5_IJNSA_ILi0EEESS_SS_EEEEENS5_IJNS4_10UnderscoreESV_SV_EEEEENS4_13SM90_TMA_LOADENS4_14ComposedLayoutINS4_7SwizzleILi3ELi4ELi3EEENS4_18smem_ptr_flag_bitsILi16EEENSR_INS5_IJNSA_ILi64EEENSA_ILi8EEEEEENS5_IJSB_S14_EEEEEEEvNS4_8identityESY_S19_vS1A_EENS_8epilogue10collective18CollectiveEpilogueINS1C_23Sm100TmaWarpSpecializedILi4ELi2ELi32ELb1ELb0EEEJSG_NS5_IJNSR_ISE_SB_EENSR_ISF_SB_EEEEESH_NS5_IJlSB_lEEESH_S1K_NS1C_6fusion15FusionCallbacksIS1G_NS1L_17LinearCombinationISH_fSH_fLNS_15FloatRoundStyleE2EEESG_S1J_JEEENS4_5SM1004TMEM4LOAD26SM100_TMEM_LOAD_32dp32b32xESY_NSZ_INS10_ILi2ELi4ELi3EEES13_NSR_INS5_IJS15_SF_EEENS5_IJSF_SB_EEEEEEENS4_39AutoVectorizingCopyWithAssumedAlignmentILi128EEENS4_14SM90_TMA_STOREES1Z_S21_S21_EEEvvEEEEvNT_6ParamsE) ;  /* 0xffffff5c02987950 */ /* 0x000fea0003c3ffff */
        .weak           $__internal_1_$__cuda_sm10x_tcgen05_guardrail_trap_phase_invalid_during_alloc
        .type           $__internal_1_$__cuda_sm10x_tcgen05_guardrail_trap_phase_invalid_during_alloc,@function
        .size           $__internal_1_$__cuda_sm10x_tcgen05_guardrail_trap_phase_invalid_during_alloc,($__internal_2_$__cuda_sm10x_tcgen05_guardrail_trap_unallocated_columns_being_dealloced - $__internal_1_$__cuda_sm10x_tcgen05_guardrail_trap_phase_invalid_during_alloc)
$__internal_1_$__cuda_sm10x_tcgen05_guardrail_trap_phase_invalid_during_alloc:
[----:B------:R-:W-:Y:S05]  /*a1a0*/  BPT.TRAP 0x1 ;  /* 0x000000040000795c */ /* 0x000fea0000300000 */
[----:B------:R-:W-:-:S04]  /*a1b0*/  MOV R3, 0x0 ;  /* 0x0000000000037802 */ /* 0x000fc80000000f00 */
[----:B------:R-:W-:Y:S05]  /*a1c0*/  RET.REL.NODEC R2 `(_ZN7cutlass13device_kernelINS_4gemm6kernel13GemmUniversalIN4cute5tupleIJiiiiEEENS1_10collective13CollectiveMmaINS1_35MainloopSm100TmaUmmaWarpSpecializedILi12ELi2ELi4ENS5_IJNS4_1CILi1EEESB_SB_EEEEENS5_IJNSA_ILi128EEESE_NSA_ILi32EEEEEENS_10bfloat16_tENS5_IJSB_llEEESH_SI_NS4_8TiledMMAINS4_8MMA_AtomIJNS4_20SM100_MMA_F16BF16_SSISH_SH_fLi128ELi128ELNS4_4UMMA5MajorE1ELSN_1ELNSM_7ScaleInE0ELSO_0EEEEEENS4_6LayoutISC_NS5_IJNSA_ILi0EEESS_SS_EEEEENS5_IJNS4_10UnderscoreESV_SV_EEEEENS4_13SM90_TMA_LOADENS4_14ComposedLayoutINS4_7SwizzleILi3ELi4ELi3EEENS4_18smem_ptr_flag_bitsILi16EEENSR_INS5_IJNSA_ILi64EEENSA_ILi8EEEEEENS5_IJSB_S14_EEEEEEEvNS4_8identityESY_S19_vS1A_EENS_8epilogue10collective18CollectiveEpilogueINS1C_23Sm100TmaWarpSpecializedILi4ELi2ELi32ELb1ELb0EEEJSG_NS5_IJNSR_ISE_SB_EENSR_ISF_SB_EEEEESH_NS5_IJlSB_lEEESH_S1K_NS1C_6fusion15FusionCallbacksIS1G_NS1L_17LinearCombinationISH_fSH_fLNS_15FloatRoundStyleE2EEESG_S1J_JEEENS4_5SM1004TMEM4LOAD26SM100_TMEM_LOAD_32dp32b32xESY_NSZ_INS10_ILi2ELi4ELi3EEES13_NSR_INS5_IJS15_SF_EEENS5_IJSF_SB_EEEEEEENS4_39AutoVectorizingCopyWithAssumedAlignmentILi128EEENS4_14SM90_TMA_STOREES1Z_S21_S21_EEEvvEEEEvNT_6ParamsE) ;  /* 0xffffff5c028c7950 */ /* 0x000fea0003c3ffff */
        .weak           $__internal_2_$__cuda_sm10x_tcgen05_guardrail_trap_unallocated_columns_being_dealloced
        .type           $__internal_2_$__cuda_sm10x_tcgen05_guardrail_trap_unallocated_columns_being_dealloced,@function
        .size           $__internal_2_$__cuda_sm10x_tcgen05_guardrail_trap_unallocated_columns_being_dealloced,(.L_x_201 - $__internal_2_$__cuda_sm10x_tcgen05_guardrail_trap_unallocated_columns_being_dealloced)
$__internal_2_$__cuda_sm10x_tcgen05_guardrail_trap_unallocated_columns_being_dealloced:
[----:B------:R-:W-:Y:S05]  /*a1d0*/  BPT.TRAP 0x1 ;  /* 0x000000040000795c */ /* 0x000fea0000300000 */
[----:B------:R-:W-:-:S04]  /*a1e0*/  HFMA2 R3, -RZ, RZ, 0, 0 ;  /* 0x00000000ff037431 */ /* 0x000fc800000001ff */
[----:B------:R-:W-:Y:S05]  /*a1f0*/  RET.REL.NODEC R2 `(_ZN7cutlass13device_kernelINS_4gemm6kernel13GemmUniversalIN4cute5tupleIJiiiiEEENS1_10collective13CollectiveMmaINS1_35MainloopSm100TmaUmmaWarpSpecializedILi12ELi2ELi4ENS5_IJNS4_1CILi1EEESB_SB_EEEEENS5_IJNSA_ILi128EEESE_NSA_ILi32EEEEEENS_10bfloat16_tENS5_IJSB_llEEESH_SI_NS4_8TiledMMAINS4_8MMA_AtomIJNS4_20SM100_MMA_F16BF16_SSISH_SH_fLi128ELi128ELNS4_4UMMA5MajorE1ELSN_1ELNSM_7ScaleInE0ELSO_0EEEEEENS4_6LayoutISC_NS5_IJNSA_ILi0EEESS_SS_EEEEENS5_IJNS4_10UnderscoreESV_SV_EEEEENS4_13SM90_TMA_LOADENS4_14ComposedLayoutINS4_7SwizzleILi3ELi4ELi3EEENS4_18smem_ptr_flag_bitsILi16EEENSR_INS5_IJNSA_ILi64EEENSA_ILi8EEEEEENS5_IJSB_S14_EEEEEEEvNS4_8identityESY_S19_vS1A_EENS_8epilogue10collective18CollectiveEpilogueINS1C_23Sm100TmaWarpSpecializedILi4ELi2ELi32ELb1ELb0EEEJSG_NS5_IJNSR_ISE_SB_EENSR_ISF_SB_EEEEESH_NS5_IJlSB_lEEESH_S1K_NS1C_6fusion15FusionCallbacksIS1G_NS1L_17LinearCombinationISH_fSH_fLNS_15FloatRoundStyleE2EEESG_S1J_JEEENS4_5SM1004TMEM4LOAD26SM100_TMEM_LOAD_32dp32b32xESY_NSZ_INS10_ILi2ELi4ELi3EEES13_NSR_INS5_IJS15_SF_EEENS5_IJSF_SB_EEEEEEENS4_39AutoVectorizingCopyWithAssumedAlignmentILi128EEENS4_14SM90_TMA_STOREES1Z_S21_S21_EEEvvEEEEvNT_6ParamsE) ;  /* 0xffffff5c02807950 */ /* 0x000fea0003c3ffff */
.L_x_200:
[----:B------:R-:W-:-:S00]  /*a200*/  BRA `(.L_x_200) ;  /* 0xfffffffc00fc7947 */ /* 0x000fc0000383ffff */
[----:B------:R-:W-:-:S00]  /*a210*/  NOP ;  /* 0x0000000000007918 */ /* 0x000fc00000000000 */
        /* <DEDUP_REMOVED lines=14> */
.L_x_201:


//--------------------- .nv.global.init           --------------------------
	.section	.nv.global.init,"aw",@progbits
.nv.global.init:
	.type		$str$27,@object
	.size		$str$27,($str$28 - $str$27)
$str$27:
        /*0000*/ 	.byte	0x28, 0x61, 0x64, 0x64, 0x72, 0x65, 0x73, 0x73, 0x20, 0x26, 0x20, 0x6d, 0x61, 0x73, 0x6b, 0x29
        /*0010*/ 	.byte	0x20, 0x3d, 0x3d, 0x20, 0x30, 0x00
	.type		$str$28,@object
	.size		$str$28,($str$26 - $str$28)
$str$28:
        /*0016*/ 	.byte	0x2f, 0x74, 0x6d, 0x70, 0x2f, 0x63, 0x75, 0x74, 0x6c, 0x61, 0x73, 0x73, 0x5f, 0x73, 0x77, 0x65
        /*0026*/ 	.byte	0x65, 0x70, 0x5f, 0x73, 0x72, 0x63, 0x2f, 0x69, 0x6e, 0x63, 0x6c, 0x75, 0x64, 0x65, 0x2f, 0x63
        /*0036*/ 	.byte	0x75, 0x74, 0x65, 0x2f, 0x70, 0x6f, 0x69, 0x6e, 0x74, 0x65, 0x72, 0x5f, 0x66, 0x6c, 0x61, 0x67
        /*0046*/ 	.byte	0x67, 0x65, 0x64, 0x2e, 0x68, 0x70, 0x70, 0x00
	.type		$str$26,@object
	.size		$str$26,($str$25 - $str$26)
$str$26:
        /*004e*/ 	.byte	0x2f, 0x74, 0x6d, 0x70, 0x2f, 0x63, 0x75, 0x74, 0x6c, 0x61, 0x73, 0x73, 0x5f, 0x73, 0x77, 0x65
        /*005e*/ 	.byte	0x65, 0x70, 0x5f, 0x73, 0x72, 0x63, 0x2f, 0x69, 0x6e, 0x63, 0x6c, 0x75, 0x64, 0x65, 0x2f, 0x63
        /*006e*/ 	.byte	0x75, 0x74, 0x65, 0x2f, 0x61, 0x74, 0x6f, 0x6d, 0x2f, 0x63, 0x6f, 0x70, 0x79, 0x5f, 0x74, 0x72
        /*007e*/ 	.byte	0x61, 0x69, 0x74, 0x73, 0x5f, 0x73, 0x6d, 0x31, 0x30, 0x30, 0x2e, 0x68, 0x70, 0x70, 0x00
	.type		$str$25,@object
	.size		$str$25,(__unnamed_1 - $str$25)
$str$25:
        /*008d*/ 	.byte	0x28, 0x28, 0x75, 0x69, 0x6e, 0x74, 0x33, 0x32, 0x5f, 0x74, 0x28, 0x74, 0x68, 0x72, 0x65, 0x61
        /*009d*/ 	.byte	0x64, 0x49, 0x64, 0x78, 0x2e, 0x78, 0x29, 0x20, 0x2f, 0x20, 0x33, 0x32, 0x29, 0x20, 0x25, 0x20
        /*00ad*/ 	.byte	0x34, 0x29, 0x20, 0x3d, 0x3d, 0x20, 0x28, 0x28, 0x28, 0x74, 0x6d, 0x65, 0x6d, 0x5f, 0x61, 0x64
        /*00bd*/ 	.byte	0x64, 0x72, 0x20, 0x3e, 0x3e, 0x20, 0x31, 0x36, 0x29, 0x20, 0x2f, 0x20, 0x33, 0x32, 0x29, 0x20
        /*00cd*/ 	.byte	0x25, 0x20, 0x34, 0x29, 0x00
	.type		__unnamed_1,@object
	.size		__unnamed_1,(__unnamed_2 - __unnamed_1)
__unnamed_1:
        /*00d2*/ 	.byte	0x61, 0x75, 0x74, 0x6f, 0x20, 0x63, 0x75, 0x74, 0x65, 0x3a, 0x3a, 0x61, 0x73, 0x5f, 0x70, 0x6f
        /* <DEDUP_REMOVED lines=24> */
        /*0262*/ 	.byte	0x34, 0x30, 0x39, 0x36, 0x3e, 0x3e, 0x3e, 0x3e, 0x5d, 0x00
	.type		__unnamed_2,@object
	.size		__unnamed_2,(.L_2 - __unnamed_2)
__unnamed_2:
        /* <DEDUP_REMOVED lines=42> */
        /*050c*/ 	.byte	0x3e, 0x3e, 0x5d, 0x00
.L_2:


//--------------------- .nv.shared._ZN7cutlass13device_kernelINS_4gemm6kernel13GemmUniversalIN4cute5tupleIJiiiiEEENS1_10collective13CollectiveMmaINS1_35MainloopSm100TmaUmmaWarpSpecializedILi12ELi2ELi4ENS5_IJNS4_1CILi1EEESB_SB_EEEEENS5_IJNSA_ILi128EEESE_NSA_ILi32EEEEEENS_10bfloat16_tENS5_IJSB_llEEESH_SI_NS4_8TiledMMAINS4_8MMA_AtomIJNS4_20SM100_MMA_F16BF16_SSISH_SH_fLi128ELi128ELNS4_4UMMA5MajorE1ELSN_1ELNSM_7ScaleInE0ELSO_0EEEEEENS4_6LayoutISC_NS5_IJNSA_ILi0EEESS_SS_EEEEENS5_IJNS4_10UnderscoreESV_SV_EEEEENS4_13SM90_TMA_LOADENS4_14ComposedLayoutINS4_7SwizzleILi3ELi4ELi3EEENS4_18smem_ptr_flag_bitsILi16EEENSR_INS5_IJNSA_ILi64EEENSA_ILi8EEEEEENS5_IJSB_S14_EEEEEEEvNS4_8identityESY_S19_vS1A_EENS_8epilogue10collective18CollectiveEpilogueINS1C_23Sm100TmaWarpSpecializedILi4ELi2ELi32ELb1ELb0EEEJSG_NS5_IJNSR_ISE_SB_EENSR_ISF_SB_EEEEESH_NS5_IJlSB_lEEESH_S1K_NS1C_6fusion15FusionCallbacksIS1G_NS1L_17LinearCombinationISH_fSH_fLNS_15FloatRoundStyleE2EEESG_S1J_JEEENS4_5SM1004TMEM4LOAD26SM100_TMEM_LOAD_32dp32b32xESY_NSZ_INS10_ILi2ELi4ELi3EEES13_NSR_INS5_IJS15_SF_EEENS5_IJSF_SB_EEEEEEENS4_39AutoVectorizingCopyWithAssumedAlignmentILi128EEENS4_14SM90_TMA_STOREES1Z_S21_S21_EEEvvEEEEvNT_6ParamsE --------------------------
	.section	.nv.shared._ZN7cutlass13device_kernelINS_4gemm6kernel13GemmUniversalIN4cute5tupleIJiiiiEEENS1_10collective13CollectiveMmaINS1_35MainloopSm100TmaUmmaWarpSpecializedILi12ELi2ELi4ENS5_IJNS4_1CILi1EEESB_SB_EEEEENS5_IJNSA_ILi128EEESE_NSA_ILi32EEEEEENS_10bfloat16_tENS5_IJSB_llEEESH_SI_NS4_8TiledMMAINS4_8MMA_AtomIJNS4_20SM100_MMA_F16BF16_SSISH_SH_fLi128ELi128ELNS4_4UMMA5MajorE1ELSN_1ELNSM_7ScaleInE0ELSO_0EEEEEENS4_6LayoutISC_NS5_IJNSA_ILi0EEESS_SS_EEEEENS5_IJNS4_10UnderscoreESV_SV_EEEEENS4_13SM90_TMA_LOADENS4_14ComposedLayoutINS4_7SwizzleILi3ELi4ELi3EEENS4_18smem_ptr_flag_bitsILi16EEENSR_INS5_IJNSA_ILi64EEENSA_ILi8EEEEEENS5_IJSB_S14_EEEEEEEvNS4_8identityESY_S19_vS1A_EENS_8epilogue10collective18CollectiveEpilogueINS1C_23Sm100TmaWarpSpecializedILi4ELi2ELi32ELb1ELb0EEEJSG_NS5_IJNSR_ISE_SB_EENSR_ISF_SB_EEEEESH_NS5_IJlSB_lEEESH_S1K_NS1C_6fusion15FusionCallbacksIS1G_NS1L_17LinearCombinationISH_fSH_fLNS_15FloatRoundStyleE2EEESG_S1J_JEEENS4_5SM1004TMEM4LOAD26SM100_TMEM_LOAD_32dp32b32xESY_NSZ_INS10_ILi2ELi4ELi3EEES13_NSR_INS5_IJS15_SF_EEENS5_IJSF_SB_EEEEEEENS4_39AutoVectorizingCopyWithAssumedAlignmentILi128EEENS4_14SM90_TMA_STOREES1Z_S21_S21_EEEvvEEEEvNT_6ParamsE,"aw",@nobits
	.sectionflags	@""
	.align	16
	.zero		1024


//--------------------- .nv.shared.reserved.0     --------------------------
	.section	.nv.shared.reserved.0,"aw",@nobits
	.weak		__nv_reservedSMEM_offset_0_alias
	.size		__nv_reservedSMEM_offset_0_alias, 0, 64
	.other		__nv_reservedSMEM_offset_0_alias,@"STO_CUDA_RESERVED_SHARED STV_DEFAULT"
__nv_reservedSMEM_offset_0_alias:
	.zero		0
.nv.shared.reserved.0:
	.zero		64
	.weak		__nv_reservedSMEM_tcgen05_partition
	.type		__nv_reservedSMEM_tcgen05_partition,@object
	.size		__nv_reservedSMEM_tcgen05_partition,(.L_0 - __nv_reservedSMEM_tcgen05_partition)
__nv_reservedSMEM_tcgen05_partition:
	.zero		32
.L_0:


//--------------------- .nv.global                --------------------------
	.section	.nv.global,"aw",@nobits
.nv.global:
	.type		_ZN40_INTERNAL_6d077f71_4_k_cu_4ef47ff2_335674cute1_E,@object
	.size		_ZN40_INTERNAL_6d077f71_4_k_cu_4ef47ff2_335674cute1_E,(_ZN40_INTERNAL_6d077f71_4_k_cu_4ef47ff2_335674cuda3std3__45__cpo6cbeginE - _ZN40_INTERNAL_6d077f71_4_k_cu_4ef47ff2_335674cute1_E)
_ZN40_INTERNAL_6d077f71_4_k_cu_4ef47ff2_335674cute1_E:
	.zero		1
	.type		_ZN40_INTERNAL_6d077f71_4_k_cu_4ef47ff2_335674cuda3std3__45__cpo6cbeginE,@object
	.size		_ZN40_INTERNAL_6d077f71_4_k_cu_4ef47ff2_335674cuda3std3__45__cpo6cbeginE,(_ZN40_INTERNAL_6d077f71_4_k_cu_4ef47ff2_335674cuda3std3__48in_placeE - _ZN40_INTERNAL_6d077f71_4_k_cu_4ef47ff2_335674cuda3std3__45__cpo6cbeginE)
_ZN40_INTERNAL_6d077f71_4_k_cu_4ef47ff2_335674cuda3std3__45__cpo6cbeginE:
	.zero		1
	.type		_ZN40_INTERNAL_6d077f71_4_k_cu_4ef47ff2_335674cuda3std3__48in_placeE,@object
	.size		_ZN40_INTERNAL_6d077f71_4_k_cu_4ef47ff2_335674cuda3std3__48in_placeE,(_ZN40_INTERNAL_6d077f71_4_k_cu_4ef47ff2_335674cuda3std6ranges3__45__cpo9iter_moveE - _ZN40_INTERNAL_6d077f71_4_k_cu_4ef47ff2_335674cuda3std3__48in_placeE)
_ZN40_INTERNAL_6d077f71_4_k_cu_4ef47ff2_335674cuda3std3__48in_placeE:
	.zero		1
	.type		_ZN40_INTERNAL_6d077f71_4_k_cu_4ef47ff2_335674cuda3std6ranges3__45__cpo9iter_moveE,@object
	.size		_ZN40_INTERNAL_6d077f71_4_k_cu_4ef47ff2_335674cuda3std6ranges3__45__cpo9iter_moveE,(_ZN40_INTERNAL_6d077f71_4_k_cu_4ef47ff2_335674cuda3std3__45__cpo5beginE - _ZN40_INTERNAL_6d077f71_4_k_cu_4ef47ff2_335674cuda3std6ranges3__45__cpo9iter_moveE)
_ZN40_INTERNAL_6d077f71_4_k_cu_4ef47ff2_335674cuda3std6ranges3__45__cpo9iter_moveE:
	.zero		1
	.type		_ZN40_INTERNAL_6d077f71_4_k_cu_4ef47ff2_335674cuda3std3__45__cpo5beginE,@object
	.size		_ZN40_INTERNAL_6d077f71_4_k_cu_4ef47ff2_335674cuda3std3__45__cpo5beginE,(_ZN40_INTERNAL_6d077f71_4_k_cu_4ef47ff2_335674cuda3std3__442_GLOBAL__N__6d077f71_4_k_cu_4ef47ff2_335676ignoreE - _ZN40_INTERNAL_6d077f71_4_k_cu_4ef47ff2_335674cuda3std3__45__cpo5beginE)
_ZN40_INTERNAL_6d077f71_4_k_cu_4ef47ff2_335674cuda3std3__45__cpo5beginE:
	.zero		1
	.type		_ZN40_INTERNAL_6d077f71_4_k_cu_4ef47ff2_335674cuda3std3__442_GLOBAL__N__6d077f71_4_k_cu_4ef47ff2_335676ignoreE,@object
	.size		_ZN40_INTERNAL_6d077f71_4_k_cu_4ef47ff2_335674cuda3std3__442_GLOBAL__N__6d077f71_4_k_cu_4ef47ff2_335676ignoreE,(_ZN40_INTERNAL_6d077f71_4_k_cu_4ef47ff2_335674cute7productE - _ZN40_INTERNAL_6d077f71_4_k_cu_4ef47ff2_335674cuda3std3__442_GLOBAL__N__6d077f71_4_k_cu_4ef47ff2_335676ignoreE)
_ZN40_INTERNAL_6d077f71_4_k_cu_4ef47ff2_335674cuda3std3__442_GLOBAL__N__6d077f71_4_k_cu_4ef47ff2_335676ignoreE:
	.zero		1
	.type		_ZN40_INTERNAL_6d077f71_4_k_cu_4ef47ff2_335674cute7productE,@object
	.size		_ZN40_INTERNAL_6d077f71_4_k_cu_4ef47ff2_335674cute7productE,(_ZN40_INTERNAL_6d077f71_4_k_cu_4ef47ff2_335674cuda3std3__45__cpo3endE - _ZN40_INTERNAL_6d077f71_4_k_cu_4ef47ff2_335674cute7productE)
_ZN40_INTERNAL_6d077f71_4_k_cu_4ef47ff2_335674cute7productE:
	.zero		1
	.type		_ZN40_INTERNAL_6d077f71_4_k_cu_4ef47ff2_335674cuda3std3__45__cpo3endE,@object
	.size		_ZN40_INTERNAL_6d077f71_4_k_cu_4ef47ff2_335674cuda3std3__45__cpo3endE,(_ZN40_INTERNAL_6d077f71_4_k_cu_4ef47ff2_335674cuda3std3__419piecewise_constructE - _ZN40_INTERNAL_6d077f71_4_k_cu_4ef47ff2_335674cuda3std3__45__cpo3endE)
_ZN40_INTERNAL_6d077f71_4_k_cu_4ef47ff2_335674cuda3std3__45__cpo3endE:
	.zero		1
	.type		_ZN40_INTERNAL_6d077f71_4_k_cu_4ef47ff2_335674cuda3std3__419piecewise_constructE,@object
	.size		_ZN40_INTERNAL_6d077f71_4_k_cu_4ef47ff2_335674cuda3std3__419piecewise_constructE,(_ZN40_INTERNAL_6d077f71_4_k_cu_4ef47ff2_335674cuda3std3__45__cpo4cendE - _ZN40_INTERNAL_6d077f71_4_k_cu_4ef47ff2_335674cuda3std3__419piecewise_constructE)
_ZN40_INTERNAL_6d077f71_4_k_cu_4ef47ff2_335674cuda3std3__419piecewise_constructE:
	.zero		1
	.type		_ZN40_INTERNAL_6d077f71_4_k_cu_4ef47ff2_335674cuda3std3__45__cpo4cendE,@object
	.size		_ZN40_INTERNAL_6d077f71_4_k_cu_4ef47ff2_335674cuda3std3__45__cpo4cendE,(_ZN40_INTERNAL_6d077f71_4_k_cu_4ef47ff2_335674cuda3std6ranges3__45__cpo4swapE - _ZN40_INTERNAL_6d077f71_4_k_cu_4ef47ff2_335674cuda3std3__45__cpo4cendE)
_ZN40_INTERNAL_6d077f71_4_k_cu_4ef47ff2_335674cuda3std3__45__cpo4cendE:
	.zero		1
	.type		_ZN40_INTERNAL_6d077f71_4_k_cu_4ef47ff2_335674cuda3std6ranges3__45__cpo4swapE,@object
	.size		_ZN40_INTERNAL_6d077f71_4_k_cu_4ef47ff2_335674cuda3std6ranges3__45__cpo4swapE,(.L_10 - _ZN40_INTERNAL_6d077f71_4_k_cu_4ef47ff2_335674cuda3std6ranges3__45__cpo4swapE)
_ZN40_INTERNAL_6d077f71_4_k_cu_4ef47ff2_335674cuda3std6ranges3__45__cpo4swapE:
	.zero		1
.L_10:


//--------------------- .nv.constant0._ZN7cutlass13device_kernelINS_4gemm6kernel13GemmUniversalIN4cute5tupleIJiiiiEEENS1_10collective13CollectiveMmaINS1_35MainloopSm100TmaUmmaWarpSpecializedILi12ELi2ELi4ENS5_IJNS4_1CILi1EEESB_SB_EEEEENS5_IJNSA_ILi128EEESE_NSA_ILi32EEEEEENS_10bfloat16_tENS5_IJSB_llEEESH_SI_NS4_8TiledMMAINS4_8MMA_AtomIJNS4_20SM100_MMA_F16BF16_SSISH_SH_fLi128ELi128ELNS4_4UMMA5MajorE1ELSN_1ELNSM_7ScaleInE0ELSO_0EEEEEENS4_6LayoutISC_NS5_IJNSA_ILi0EEESS_SS_EEEEENS5_IJNS4_10UnderscoreESV_SV_EEEEENS4_13SM90_TMA_LOADENS4_14ComposedLayoutINS4_7SwizzleILi3ELi4ELi3EEENS4_18smem_ptr_flag_bitsILi16EEENSR_INS5_IJNSA_ILi64EEENSA_ILi8EEEEEENS5_IJSB_S14_EEEEEEEvNS4_8identityESY_S19_vS1A_EENS_8epilogue10collective18CollectiveEpilogueINS1C_23Sm100TmaWarpSpecializedILi4ELi2ELi32ELb1ELb0EEEJSG_NS5_IJNSR_ISE_SB_EENSR_ISF_SB_EEEEESH_NS5_IJlSB_lEEESH_S1K_NS1C_6fusion15FusionCallbacksIS1G_NS1L_17LinearCombinationISH_fSH_fLNS_15FloatRoundStyleE2EEESG_S1J_JEEENS4_5SM1004TMEM4LOAD26SM100_TMEM_LOAD_32dp32b32xESY_NSZ_INS10_ILi2ELi4ELi3EEES13_NSR_INS5_IJS15_SF_EEENS5_IJSF_SB_EEEEEEENS4_39AutoVectorizingCopyWithAssumedAlignmentILi128EEENS4_14SM90_TMA_STOREES1Z_S21_S21_EEEvvEEEEvNT_6ParamsE --------------------------
	.section	.nv.constant0._ZN7cutlass13device_kernelINS_4gemm6kernel13GemmUniversalIN4cute5tupleIJiiiiEEENS1_10collective13CollectiveMmaINS1_35MainloopSm100TmaUmmaWarpSpecializedILi12ELi2ELi4ENS5_IJNS4_1CILi1EEESB_SB_EEEEENS5_IJNSA_ILi128EEESE_NSA_ILi32EEEEEENS_10bfloat16_tENS5_IJSB_llEEESH_SI_NS4_8TiledMMAINS4_8MMA_AtomIJNS4_20SM100_MMA_F16BF16_SSISH_SH_fLi128ELi128ELNS4_4UMMA5MajorE1ELSN_1ELNSM_7ScaleInE0ELSO_0EEEEEENS4_6LayoutISC_NS5_IJNSA_ILi0EEESS_SS_EEEEENS5_IJNS4_10UnderscoreESV_SV_EEEEENS4_13SM90_TMA_LOADENS4_14ComposedLayoutINS4_7SwizzleILi3ELi4ELi3EEENS4_18smem_ptr_flag_bitsILi16EEENSR_INS5_IJNSA_ILi64EEENSA_ILi8EEEEEENS5_IJSB_S14_EEEEEEEvNS4_8identityESY_S19_vS1A_EENS_8epilogue10collective18CollectiveEpilogueINS1C_23Sm100TmaWarpSpecializedILi4ELi2ELi32ELb1ELb0EEEJSG_NS5_IJNSR_ISE_SB_EENSR_ISF_SB_EEEEESH_NS5_IJlSB_lEEESH_S1K_NS1C_6fusion15FusionCallbacksIS1G_NS1L_17LinearCombinationISH_fSH_fLNS_15FloatRoundStyleE2EEESG_S1J_JEEENS4_5SM1004TMEM4LOAD26SM100_TMEM_LOAD_32dp32b32xESY_NSZ_INS10_ILi2ELi4ELi3EEES13_NSR_INS5_IJS15_SF_EEENS5_IJSF_SB_EEEEEEENS4_39AutoVectorizingCopyWithAssumedAlignmentILi128EEENS4_14SM90_TMA_STOREES1Z_S21_S21_EEEvvEEEEvNT_6ParamsE,"a",@progbits
	.sectionflags	@""
	.align	4
.nv.constant0._ZN7cutlass13device_kernelINS_4gemm6kernel13GemmUniversalIN4cute5tupleIJiiiiEEENS1_10collective13CollectiveMmaINS1_35MainloopSm100TmaUmmaWarpSpecializedILi12ELi2ELi4ENS5_IJNS4_1CILi1EEESB_SB_EEEEENS5_IJNSA_ILi128EEESE_NSA_ILi32EEEEEENS_10bfloat16_tENS5_IJSB_llEEESH_SI_NS4_8TiledMMAINS4_8MMA_AtomIJNS4_20SM100_MMA_F16BF16_SSISH_SH_fLi128ELi128ELNS4_4UMMA5MajorE1ELSN_1ELNSM_7ScaleInE0ELSO_0EEEEEENS4_6LayoutISC_NS5_IJNSA_ILi0EEESS_SS_EEEEENS5_IJNS4_10UnderscoreESV_SV_EEEEENS4_13SM90_TMA_LOADENS4_14ComposedLayoutINS4_7SwizzleILi3ELi4ELi3EEENS4_18smem_ptr_flag_bitsILi16EEENSR_INS5_IJNSA_ILi64EEENSA_ILi8EEEEEENS5_IJSB_S14_EEEEEEEvNS4_8identityESY_S19_vS1A_EENS_8epilogue10collective18CollectiveEpilogueINS1C_23Sm100TmaWarpSpecializedILi4ELi2ELi32ELb1ELb0EEEJSG_NS5_IJNSR_ISE_SB_EENSR_ISF_SB_EEEEESH_NS5_IJlSB_lEEESH_S1K_NS1C_6fusion15FusionCallbacksIS1G_NS1L_17LinearCombinationISH_fSH_fLNS_15FloatRoundStyleE2EEESG_S1J_JEEENS4_5SM1004TMEM4LOAD26SM100_TMEM_LOAD_32dp32b32xESY_NSZ_INS10_ILi2ELi4ELi3EEES13_NSR_INS5_IJS15_SF_EEENS5_IJSF_SB_EEEEEEENS4_39AutoVectorizingCopyWithAssumedAlignmentILi128EEENS4_14SM90_TMA_STOREES1Z_S21_S21_EEEvvEEEEvNT_6ParamsE:
	.zero		2944


//--------------------- SYMBOLS --------------------------

	.type		.nv.reservedSmem.offset0,@object
	.size		.nv.reservedSmem.offset0,0x4
	.type		.nv.reservedSmem.cap,@object
	.size		.nv.reservedSmem.cap,0x4
	.type		__assertfail,@function
